//
// Generated by NVIDIA NVVM Compiler
//
// Compiler Build ID: CL-36424714
// Cuda compilation tools, release 13.0, V13.0.88
// Based on NVVM 20.0.0
//

.version 9.0
.target sm_100
.address_size 64

	// .globl	_Z10initializePfii

.visible .entry _Z10initializePfii(
	.param .u64 .ptr .align 1 _Z10initializePfii_param_0,
	.param .u32 _Z10initializePfii_param_1,
	.param .u32 _Z10initializePfii_param_2
)
{
	.reg .pred 	%p<5>;
	.reg .b32 	%r<24>;
	.reg .b32 	%f<5>;
	.reg .b64 	%rd<7>;

	ld.param.u64 	%rd2, [_Z10initializePfii_param_0];
	ld.param.u32 	%r4, [_Z10initializePfii_param_1];
	ld.param.u32 	%r6, [_Z10initializePfii_param_2];
	cvta.to.global.u64 	%rd1, %rd2;
	mov.u32 	%r7, %ctaid.x;
	mov.u32 	%r8, %ntid.x;
	mov.u32 	%r9, %tid.x;
	mad.lo.s32 	%r1, %r7, %r8, %r9;
	mov.u32 	%r10, %ctaid.y;
	mov.u32 	%r11, %ntid.y;
	mov.u32 	%r12, %tid.y;
	mad.lo.s32 	%r13, %r10, %r11, %r12;
	setp.ge.s32 	%p1, %r1, %r4;
	setp.ge.s32 	%p2, %r13, %r6;
	or.pred  	%p3, %p1, %p2;
	@%p3 bra 	$L__BB0_4;
	cvt.rn.f32.s32 	%f1, %r4;
	div.rn.f32 	%f2, %f1, 0f40C00000;
	mul.f32 	%f3, %f2, %f2;
	mad.lo.s32 	%r3, %r6, %r1, %r13;
	shr.u32 	%r14, %r4, 31;
	add.s32 	%r15, %r4, %r14;
	shr.s32 	%r16, %r15, 1;
	sub.s32 	%r17, %r1, %r16;
	mul.lo.s32 	%r18, %r17, %r17;
	shr.u32 	%r19, %r6, 1;
	sub.s32 	%r20, %r13, %r19;
	mad.lo.s32 	%r21, %r20, %r20, %r18;
	cvt.rn.f32.u32 	%f4, %r21;
	setp.leu.f32 	%p4, %f3, %f4;
	@%p4 bra 	$L__BB0_3;
	mul.wide.s32 	%rd5, %r3, 4;
	add.s64 	%rd6, %rd1, %rd5;
	mov.b32 	%r23, 1115815936;
	st.global.u32 	[%rd6], %r23;
	bra.uni 	$L__BB0_4;
$L__BB0_3:
	mul.wide.s32 	%rd3, %r3, 4;
	add.s64 	%rd4, %rd1, %rd3;
	mov.b32 	%r22, 1084227584;
	st.global.u32 	[%rd4], %r22;
$L__BB0_4:
	ret;

}
	// .globl	_Z20initializeCoarseningPfii
.visible .entry _Z20initializeCoarseningPfii(
	.param .u64 .ptr .align 1 _Z20initializeCoarseningPfii_param_0,
	.param .u32 _Z20initializeCoarseningPfii_param_1,
	.param .u32 _Z20initializeCoarseningPfii_param_2
)
{
	.reg .pred 	%p<6>;
	.reg .b32 	%r<26>;
	.reg .b32 	%f<6>;
	.reg .b64 	%rd<5>;

	ld.param.u64 	%rd2, [_Z20initializeCoarseningPfii_param_0];
	ld.param.u32 	%r9, [_Z20initializeCoarseningPfii_param_1];
	ld.param.u32 	%r10, [_Z20initializeCoarseningPfii_param_2];
	mov.u32 	%r11, %ctaid.x;
	mov.u32 	%r1, %ntid.x;
	mov.u32 	%r12, %tid.x;
	mad.lo.s32 	%r25, %r11, %r1, %r12;
	mov.u32 	%r13, %ctaid.y;
	mov.u32 	%r14, %ntid.y;
	mov.u32 	%r15, %tid.y;
	mad.lo.s32 	%r3, %r13, %r14, %r15;
	setp.ge.s32 	%p1, %r3, %r10;
	setp.ge.s32 	%p2, %r25, %r9;
	or.pred  	%p3, %p1, %p2;
	@%p3 bra 	$L__BB1_3;
	cvt.rn.f32.s32 	%f2, %r9;
	div.rn.f32 	%f3, %f2, 0f40C00000;
	shr.u32 	%r16, %r9, 31;
	add.s32 	%r17, %r9, %r16;
	shr.s32 	%r18, %r17, 1;
	neg.s32 	%r4, %r18;
	shr.u32 	%r19, %r10, 1;
	sub.s32 	%r20, %r3, %r19;
	mul.lo.s32 	%r5, %r20, %r20;
	mov.u32 	%r21, %nctaid.x;
	mul.lo.s32 	%r6, %r1, %r21;
	mul.f32 	%f1, %f3, %f3;
	cvta.to.global.u64 	%rd1, %rd2;
$L__BB1_2:
	mad.lo.s32 	%r22, %r25, %r10, %r3;
	add.s32 	%r23, %r25, %r4;
	mad.lo.s32 	%r24, %r23, %r23, %r5;
	cvt.rn.f32.u32 	%f4, %r24;
	setp.gt.f32 	%p4, %f1, %f4;
	selp.f32 	%f5, 0f42820000, 0f40A00000, %p4;
	mul.wide.s32 	%rd3, %r22, 4;
	add.s64 	%rd4, %rd1, %rd3;
	st.global.f32 	[%rd4], %f5;
	add.s32 	%r25, %r25, %r6;
	setp.lt.s32 	%p5, %r25, %r9;
	@%p5 bra 	$L__BB1_2;
$L__BB1_3:
	ret;

}
	// .globl	_Z11computeStepPfS_ii
.visible .entry _Z11computeStepPfS_ii(
	.param .u64 .ptr .align 1 _Z11computeStepPfS_ii_param_0,
	.param .u64 .ptr .align 1 _Z11computeStepPfS_ii_param_1,
	.param .u32 _Z11computeStepPfS_ii_param_2,
	.param .u32 _Z11computeStepPfS_ii_param_3
)
{
	.reg .pred 	%p<8>;
	.reg .b32 	%r<19>;
	.reg .b32 	%f<15>;
	.reg .b64 	%rd<13>;
	.reg .b64 	%fd<15>;

	ld.param.u64 	%rd4, [_Z11computeStepPfS_ii_param_0];
	ld.param.u64 	%rd3, [_Z11computeStepPfS_ii_param_1];
	ld.param.u32 	%r5, [_Z11computeStepPfS_ii_param_2];
	ld.param.u32 	%r7, [_Z11computeStepPfS_ii_param_3];
	cvta.to.global.u64 	%rd1, %rd4;
	mov.u32 	%r8, %ctaid.x;
	mov.u32 	%r9, %ntid.x;
	mov.u32 	%r10, %tid.x;
	mad.lo.s32 	%r1, %r8, %r9, %r10;
	mov.u32 	%r11, %ctaid.y;
	mov.u32 	%r12, %ntid.y;
	mov.u32 	%r13, %tid.y;
	mad.lo.s32 	%r14, %r11, %r12, %r13;
	setp.ge.s32 	%p1, %r1, %r5;
	setp.ge.s32 	%p2, %r14, %r7;
	or.pred  	%p3, %p1, %p2;
	@%p3 bra 	$L__BB2_10;
	mul.lo.s32 	%r3, %r7, %r1;
	add.s32 	%r4, %r3, %r14;
	mul.wide.s32 	%rd5, %r4, 4;
	add.s64 	%rd2, %rd1, %rd5;
	ld.global.nc.f32 	%f1, [%rd2];
	setp.lt.s32 	%p4, %r1, 1;
	mov.f32 	%f11, %f1;
	@%p4 bra 	$L__BB2_3;
	sub.s32 	%r15, %r3, %r7;
	add.s32 	%r16, %r15, %r14;
	mul.wide.u32 	%rd6, %r16, 4;
	add.s64 	%rd7, %rd1, %rd6;
	ld.global.nc.f32 	%f11, [%rd7];
$L__BB2_3:
	setp.eq.s32 	%p5, %r14, 0;
	mov.f32 	%f12, %f1;
	@%p5 bra 	$L__BB2_5;
	ld.global.nc.f32 	%f12, [%rd2+-4];
$L__BB2_5:
	add.s32 	%r17, %r5, -1;
	setp.ge.s32 	%p6, %r1, %r17;
	mov.f32 	%f13, %f1;
	@%p6 bra 	$L__BB2_7;
	mul.wide.s32 	%rd8, %r7, 4;
	add.s64 	%rd9, %rd2, %rd8;
	ld.global.nc.f32 	%f13, [%rd9];
$L__BB2_7:
	add.s32 	%r18, %r7, -1;
	setp.ge.u32 	%p7, %r14, %r18;
	mov.f32 	%f14, %f1;
	@%p7 bra 	$L__BB2_9;
	ld.global.nc.f32 	%f14, [%rd2+4];
$L__BB2_9:
	cvt.f64.f32 	%fd1, %f1;
	cvt.f64.f32 	%fd2, %f11;
	add.f64 	%fd3, %fd1, %fd1;
	sub.f64 	%fd4, %fd2, %fd3;
	cvt.f64.f32 	%fd5, %f13;
	add.f64 	%fd6, %fd4, %fd5;
	div.rn.f64 	%fd7, %fd6, 0d3F1A36E2E0000000;
	cvt.f64.f32 	%fd8, %f12;
	sub.f64 	%fd9, %fd8, %fd3;
	cvt.f64.f32 	%fd10, %f14;
	add.f64 	%fd11, %fd9, %fd10;
	div.rn.f64 	%fd12, %fd11, 0d3F1A36E2E0000000;
	add.f64 	%fd13, %fd7, %fd12;
	fma.rn.f64 	%fd14, %fd13, 0d3EFA36E2C0000000, %fd1;
	cvt.rn.f32.f64 	%f10, %fd14;
	cvta.to.global.u64 	%rd10, %rd3;
	add.s64 	%rd12, %rd10, %rd5;
	st.global.f32 	[%rd12], %f10;
$L__BB2_10:
	ret;

}


// ===== COMPILED SASS (sm_100) =====

	.target	sm_100

	.elftype	@"ET_EXEC"


//--------------------- .note.nv.tkinfo           --------------------------
	.section	.note.nv.tkinfo,"",@"SHT_NOTE"
	.sectionflags	@"SHF_NOTE_NV_TKINFO"
	.tkinfo
        /*0018*/ 	.word	0x00000002
        /*0030*/ 	.string	""
        /*0030*/ 	.string	"ptxas"
        /*0030*/ 	.string	"Cuda compilation tools, release 13.0, V13.0.88"
        /*0030*/ 	.string	"Build cuda_13.0.r13.0/compiler.36424714_0"
        /*0030*/ 	.string	"-arch sm_100 -m 64 "



//--------------------- .note.nv.cuinfo           --------------------------
	.section	.note.nv.cuinfo,"",@"SHT_NOTE"
	.sectionflags	@"SHF_NOTE_NV_CUINFO"
        /*0018*/ 	.short	0x0002
        /*001a*/ 	.short	0x0064
        /*001c*/ 	.short	0x0082
	.zero		2


//--------------------- .nv.info                  --------------------------
	.section	.nv.info,"",@"SHT_CUDA_INFO"
	.align	4


	//----- nvinfo : EIATTR_REGCOUNT
	.align		4
        /*0000*/ 	.byte	0x04, 0x2f
        /*0002*/ 	.short	(.L_1 - .L_0)
	.align		4
.L_0:
        /*0004*/ 	.word	index@(_Z10initializePfii)
        /*0008*/ 	.word	0x0000000e


	//----- nvinfo : EIATTR_FRAME_SIZE
	.align		4
.L_1:
        /*000c*/ 	.byte	0x04, 0x11
        /*000e*/ 	.short	(.L_3 - .L_2)
	.align		4
.L_2:
        /*0010*/ 	.word	index@($__internal_2_$__cuda_sm3x_div_rn_noftz_f32_slowpath)
        /*0014*/ 	.word	0x00000000


	//----- nvinfo : EIATTR_FRAME_SIZE
	.align		4
.L_3:
        /*0018*/ 	.byte	0x04, 0x11
        /*001a*/ 	.short	(.L_5 - .L_4)
	.align		4
.L_4:
        /*001c*/ 	.word	index@(_Z10initializePfii)
        /*0020*/ 	.word	0x00000000


	//----- nvinfo : EIATTR_REGCOUNT
	.align		4
.L_5:
        /*0024*/ 	.byte	0x04, 0x2f
        /*0026*/ 	.short	(.L_7 - .L_6)
	.align		4
.L_6:
        /*0028*/ 	.word	index@(_Z20initializeCoarseningPfii)
        /*002c*/ 	.word	0x0000000f


	//----- nvinfo : EIATTR_FRAME_SIZE
	.align		4
.L_7:
        /*0030*/ 	.byte	0x04, 0x11
        /*0032*/ 	.short	(.L_9 - .L_8)
	.align		4
.L_8:
        /*0034*/ 	.word	index@($__internal_1_$__cuda_sm3x_div_rn_noftz_f32_slowpath)
        /*0038*/ 	.word	0x00000000


	//----- nvinfo : EIATTR_FRAME_SIZE
	.align		4
.L_9:
        /*003c*/ 	.byte	0x04, 0x11
        /*003e*/ 	.short	(.L_11 - .L_10)
	.align		4
.L_10:
        /*0040*/ 	.word	index@(_Z20initializeCoarseningPfii)
        /*0044*/ 	.word	0x00000000


	//----- nvinfo : EIATTR_REGCOUNT
	.align		4
.L_11:
        /*0048*/ 	.byte	0x04, 0x2f
        /*004a*/ 	.short	(.L_13 - .L_12)
	.align		4
.L_12:
        /*004c*/ 	.word	index@(_Z11computeStepPfS_ii)
        /*0050*/ 	.word	0x0000001f


	//----- nvinfo : EIATTR_FRAME_SIZE
	.align		4
.L_13:
        /*0054*/ 	.byte	0x04, 0x11
        /*0056*/ 	.short	(.L_15 - .L_14)
	.align		4
.L_14:
        /*0058*/ 	.word	index@($__internal_0_$__cuda_sm20_div_rn_f64_full)
        /*005c*/ 	.word	0x00000000


	//----- nvinfo : EIATTR_FRAME_SIZE
	.align		4
.L_15:
        /*0060*/ 	.byte	0x04, 0x11
        /*0062*/ 	.short	(.L_17 - .L_16)
	.align		4
.L_16:
        /*0064*/ 	.word	index@(_Z11computeStepPfS_ii)
        /*0068*/ 	.word	0x00000000


	//----- nvinfo : EIATTR_MIN_STACK_SIZE
	.align		4
.L_17:
        /*006c*/ 	.byte	0x04, 0x12
        /*006e*/ 	.short	(.L_19 - .L_18)
	.align		4
.L_18:
        /*0070*/ 	.word	index@(_Z11computeStepPfS_ii)
        /*0074*/ 	.word	0x00000000


	//----- nvinfo : EIATTR_MIN_STACK_SIZE
	.align		4
.L_19:
        /*0078*/ 	.byte	0x04, 0x12
        /*007a*/ 	.short	(.L_21 - .L_20)
	.align		4
.L_20:
        /*007c*/ 	.word	index@(_Z20initializeCoarseningPfii)
        /*0080*/ 	.word	0x00000000


	//----- nvinfo : EIATTR_MIN_STACK_SIZE
	.align		4
.L_21:
        /*0084*/ 	.byte	0x04, 0x12
        /*0086*/ 	.short	(.L_23 - .L_22)
	.align		4
.L_22:
        /*0088*/ 	.word	index@(_Z10initializePfii)
        /*008c*/ 	.word	0x00000000
.L_23:


//--------------------- .nv.compat                --------------------------
	.section	.nv.compat,"",@"SHT_CUDA_COMPAT_INFO"
	.align	4
        /*0000*/ 	.byte	0x02, 0x09, 0x00, 0x00, 0x02, 0x02, 0x01, 0x00, 0x02, 0x05, 0x05, 0x00, 0x03, 0x07, 0x01, 0x01
        /*0010*/ 	.byte	0x02, 0x03, 0x00, 0x00, 0x02, 0x06, 0x01, 0x00, 0x04, 0x0b, 0x08, 0x00, 0x01, 0x00, 0x00, 0x00
        /*0020*/ 	.byte	0x00, 0x00, 0x00, 0x00


//--------------------- .nv.info._Z11computeStepPfS_ii --------------------------
	.section	.nv.info._Z11computeStepPfS_ii,"",@"SHT_CUDA_INFO"
	.sectionflags	@""
	.align	4


	//----- nvinfo : EIATTR_CUDA_API_VERSION
	.align		4
        /*0000*/ 	.byte	0x04, 0x37
        /*0002*/ 	.short	(.L_25 - .L_24)
.L_24:
        /*0004*/ 	.word	0x00000082


	//----- nvinfo : EIATTR_KPARAM_INFO
	.align		4
.L_25:
        /*0008*/ 	.byte	0x04, 0x17
        /*000a*/ 	.short	(.L_27 - .L_26)
.L_26:
        /*000c*/ 	.word	0x00000000
        /*0010*/ 	.short	0x0003
        /*0012*/ 	.short	0x0014
        /*0014*/ 	.byte	0x00, 0xf0, 0x11, 0x00


	//----- nvinfo : EIATTR_KPARAM_INFO
	.align		4
.L_27:
        /*0018*/ 	.byte	0x04, 0x17
        /*001a*/ 	.short	(.L_29 - .L_28)
.L_28:
        /*001c*/ 	.word	0x00000000
        /*0020*/ 	.short	0x0002
        /*0022*/ 	.short	0x0010
        /*0024*/ 	.byte	0x00, 0xf0, 0x11, 0x00


	//----- nvinfo : EIATTR_KPARAM_INFO
	.align		4
.L_29:
        /*0028*/ 	.byte	0x04, 0x17
        /*002a*/ 	.short	(.L_31 - .L_30)
.L_30:
        /*002c*/ 	.word	0x00000000
        /*0030*/ 	.short	0x0001
        /*0032*/ 	.short	0x0008
        /*0034*/ 	.byte	0x00, 0xf5, 0x21, 0x00


	//----- nvinfo : EIATTR_KPARAM_INFO
	.align		4
.L_31:
        /*0038*/ 	.byte	0x04, 0x17
        /*003a*/ 	.short	(.L_33 - .L_32)
.L_32:
        /*003c*/ 	.word	0x00000000
        /*0040*/ 	.short	0x0000
        /*0042*/ 	.short	0x0000
        /*0044*/ 	.byte	0x00, 0xf5, 0x21, 0x00


	//----- nvinfo : EIATTR_SPARSE_MMA_MASK
	.align		4
.L_33:
        /*0048*/ 	.byte	0x03, 0x50
        /*004a*/ 	.short	0x0000


	//----- nvinfo : EIATTR_MAXREG_COUNT
	.align		4
        /*004c*/ 	.byte	0x03, 0x1b
        /*004e*/ 	.short	0x00ff


	//----- nvinfo : EIATTR_MERCURY_ISA_VERSION
	.align		4
        /*0050*/ 	.byte	0x03, 0x5f
        /*0052*/ 	.short	0x0101


	//----- nvinfo : EIATTR_VRC_CTA_INIT_COUNT
	.align		4
        /*0054*/ 	.byte	0x02, 0x4a
	.zero		1
	.zero		1


	//----- nvinfo : EIATTR_EXIT_INSTR_OFFSETS
	.align		4
        /*0058*/ 	.byte	0x04, 0x1c
        /*005a*/ 	.short	(.L_35 - .L_34)


	//   ....[0]....
.L_34:
        /*005c*/ 	.word	0x000000c0


	//   ....[1]....
        /*0060*/ 	.word	0x00000640


	//----- nvinfo : EIATTR_CRS_STACK_SIZE
	.align		4
.L_35:
        /*0064*/ 	.byte	0x04, 0x1e
        /*0066*/ 	.short	(.L_37 - .L_36)
.L_36:
        /*0068*/ 	.word	0x00000000


	//----- nvinfo : EIATTR_CBANK_PARAM_SIZE
	.align		4
.L_37:
        /*006c*/ 	.byte	0x03, 0x19
        /*006e*/ 	.short	0x0018


	//----- nvinfo : EIATTR_PARAM_CBANK
	.align		4
        /*0070*/ 	.byte	0x04, 0x0a
        /*0072*/ 	.short	(.L_39 - .L_38)
	.align		4
.L_38:
        /*0074*/ 	.word	index@(.nv.constant0._Z11computeStepPfS_ii)
        /*0078*/ 	.short	0x0380
        /*007a*/ 	.short	0x0018


	//----- nvinfo : EIATTR_SW_WAR
	.align		4
.L_39:
        /*007c*/ 	.byte	0x04, 0x36
        /*007e*/ 	.short	(.L_41 - .L_40)
.L_40:
        /*0080*/ 	.word	0x00000008
.L_41:


//--------------------- .nv.info._Z20initializeCoarseningPfii --------------------------
	.section	.nv.info._Z20initializeCoarseningPfii,"",@"SHT_CUDA_INFO"
	.sectionflags	@""
	.align	4


	//----- nvinfo : EIATTR_CUDA_API_VERSION
	.align		4
        /*0000*/ 	.byte	0x04, 0x37
        /*0002*/ 	.short	(.L_43 - .L_42)
.L_42:
        /*0004*/ 	.word	0x00000082


	//----- nvinfo : EIATTR_KPARAM_INFO
	.align		4
.L_43:
        /*0008*/ 	.byte	0x04, 0x17
        /*000a*/ 	.short	(.L_45 - .L_44)
.L_44:
        /*000c*/ 	.word	0x00000000
        /*0010*/ 	.short	0x0002
        /*0012*/ 	.short	0x000c
        /*0014*/ 	.byte	0x00, 0xf0, 0x11, 0x00


	//----- nvinfo : EIATTR_KPARAM_INFO
	.align		4
.L_45:
        /*0018*/ 	.byte	0x04, 0x17
        /*001a*/ 	.short	(.L_47 - .L_46)
.L_46:
        /*001c*/ 	.word	0x00000000
        /*0020*/ 	.short	0x0001
        /*0022*/ 	.short	0x0008
        /*0024*/ 	.byte	0x00, 0xf0, 0x11, 0x00


	//----- nvinfo : EIATTR_KPARAM_INFO
	.align		4
.L_47:
        /*0028*/ 	.byte	0x04, 0x17
        /*002a*/ 	.short	(.L_49 - .L_48)
.L_48:
        /*002c*/ 	.word	0x00000000
        /*0030*/ 	.short	0x0000
        /*0032*/ 	.short	0x0000
        /*0034*/ 	.byte	0x00, 0xf5, 0x21, 0x00


	//----- nvinfo : EIATTR_SPARSE_MMA_MASK
	.align		4
.L_49:
        /*0038*/ 	.byte	0x03, 0x50
        /*003a*/ 	.short	0x0000


	//----- nvinfo : EIATTR_MAXREG_COUNT
	.align		4
        /*003c*/ 	.byte	0x03, 0x1b
        /*003e*/ 	.short	0x00ff


	//----- nvinfo : EIATTR_MERCURY_ISA_VERSION
	.align		4
        /*0040*/ 	.byte	0x03, 0x5f
        /*0042*/ 	.short	0x0101


	//----- nvinfo : EIATTR_VRC_CTA_INIT_COUNT
	.align		4
        /*0044*/ 	.byte	0x02, 0x4a
	.zero		1
	.zero		1


	//----- nvinfo : EIATTR_EXIT_INSTR_OFFSETS
	.align		4
        /*0048*/ 	.byte	0x04, 0x1c
        /*004a*/ 	.short	(.L_51 - .L_50)


	//   ....[0]....
.L_50:
        /*004c*/ 	.word	0x000000c0


	//   ....[1]....
        /*0050*/ 	.word	0x00000310


	//----- nvinfo : EIATTR_CRS_STACK_SIZE
	.align		4
.L_51:
        /*0054*/ 	.byte	0x04, 0x1e
        /*0056*/ 	.short	(.L_53 - .L_52)
.L_52:
        /*0058*/ 	.word	0x00000000


	//----- nvinfo : EIATTR_CBANK_PARAM_SIZE
	.align		4
.L_53:
        /*005c*/ 	.byte	0x03, 0x19
        /*005e*/ 	.short	0x0010


	//----- nvinfo : EIATTR_PARAM_CBANK
	.align		4
        /*0060*/ 	.byte	0x04, 0x0a
        /*0062*/ 	.short	(.L_55 - .L_54)
	.align		4
.L_54:
        /*0064*/ 	.word	index@(.nv.constant0._Z20initializeCoarseningPfii)
        /*0068*/ 	.short	0x0380
        /*006a*/ 	.short	0x0010


	//----- nvinfo : EIATTR_SW_WAR
	.align		4
.L_55:
        /*006c*/ 	.byte	0x04, 0x36
        /*006e*/ 	.short	(.L_57 - .L_56)
.L_56:
        /*0070*/ 	.word	0x00000008
.L_57:


//--------------------- .nv.info._Z10initializePfii --------------------------
	.section	.nv.info._Z10initializePfii,"",@"SHT_CUDA_INFO"
	.sectionflags	@""
	.align	4


	//----- nvinfo : EIATTR_CUDA_API_VERSION
	.align		4
        /*0000*/ 	.byte	0x04, 0x37
        /*0002*/ 	.short	(.L_59 - .L_58)
.L_58:
        /*0004*/ 	.word	0x00000082


	//----- nvinfo : EIATTR_KPARAM_INFO
	.align		4
.L_59:
        /*0008*/ 	.byte	0x04, 0x17
        /*000a*/ 	.short	(.L_61 - .L_60)
.L_60:
        /*000c*/ 	.word	0x00000000
        /*0010*/ 	.short	0x0002
        /*0012*/ 	.short	0x000c
        /*0014*/ 	.byte	0x00, 0xf0, 0x11, 0x00


	//----- nvinfo : EIATTR_KPARAM_INFO
	.align		4
.L_61:
        /*0018*/ 	.byte	0x04, 0x17
        /*001a*/ 	.short	(.L_63 - .L_62)
.L_62:
        /*001c*/ 	.word	0x00000000
        /*0020*/ 	.short	0x0001
        /*0022*/ 	.short	0x0008
        /*0024*/ 	.byte	0x00, 0xf0, 0x11, 0x00


	//----- nvinfo : EIATTR_KPARAM_INFO
	.align		4
.L_63:
        /*0028*/ 	.byte	0x04, 0x17
        /*002a*/ 	.short	(.L_65 - .L_64)
.L_64:
        /*002c*/ 	.word	0x00000000
        /*0030*/ 	.short	0x0000
        /*0032*/ 	.short	0x0000
        /*0034*/ 	.byte	0x00, 0xf5, 0x21, 0x00


	//----- nvinfo : EIATTR_SPARSE_MMA_MASK
	.align		4
.L_65:
        /*0038*/ 	.byte	0x03, 0x50
        /*003a*/ 	.short	0x0000


	//----- nvinfo : EIATTR_MAXREG_COUNT
	.align		4
        /*003c*/ 	.byte	0x03, 0x1b
        /*003e*/ 	.short	0x00ff


	//----- nvinfo : EIATTR_MERCURY_ISA_VERSION
	.align		4
        /*0040*/ 	.byte	0x03, 0x5f
        /*0042*/ 	.short	0x0101


	//----- nvinfo : EIATTR_VRC_CTA_INIT_COUNT
	.align		4
        /*0044*/ 	.byte	0x02, 0x4a
	.zero		1
	.zero		1


	//----- nvinfo : EIATTR_EXIT_INSTR_OFFSETS
	.align		4
        /*0048*/ 	.byte	0x04, 0x1c
        /*004a*/ 	.short	(.L_67 - .L_66)


	//   ....[0]....
.L_66:
        /*004c*/ 	.word	0x000000c0


	//   ....[1]....
        /*0050*/ 	.word	0x000002b0


	//   ....[2]....
        /*0054*/ 	.word	0x00000300


	//----- nvinfo : EIATTR_CRS_STACK_SIZE
	.align		4
.L_67:
        /*0058*/ 	.byte	0x04, 0x1e
        /*005a*/ 	.short	(.L_69 - .L_68)
.L_68:
        /*005c*/ 	.word	0x00000000


	//----- nvinfo : EIATTR_CBANK_PARAM_SIZE
	.align		4
.L_69:
        /*0060*/ 	.byte	0x03, 0x19
        /*0062*/ 	.short	0x0010


	//----- nvinfo : EIATTR_PARAM_CBANK
	.align		4
        /*0064*/ 	.byte	0x04, 0x0a
        /*0066*/ 	.short	(.L_71 - .L_70)
	.align		4
.L_70:
        /*0068*/ 	.word	index@(.nv.constant0._Z10initializePfii)
        /*006c*/ 	.short	0x0380
        /*006e*/ 	.short	0x0010


	//----- nvinfo : EIATTR_SW_WAR
	.align		4
.L_71:
        /*0070*/ 	.byte	0x04, 0x36
        /*0072*/ 	.short	(.L_73 - .L_72)
.L_72:
        /*0074*/ 	.word	0x00000008
.L_73:


//--------------------- .nv.callgraph             --------------------------
	.section	.nv.callgraph,"",@"SHT_CUDA_CALLGRAPH"
	.align	4
	.sectionentsize	8
	.align		4
        /*0000*/ 	.word	0x00000000
	.align		4
        /*0004*/ 	.word	0xffffffff
	.align		4
        /*0008*/ 	.word	0x00000000
	.align		4
        /*000c*/ 	.word	0xfffffffe
	.align		4
        /*0010*/ 	.word	0x00000000
	.align		4
        /*0014*/ 	.word	0xfffffffd
	.align		4
        /*0018*/ 	.word	0x00000000
	.align		4
        /*001c*/ 	.word	0xfffffffc


//--------------------- .text._Z11computeStepPfS_ii --------------------------
	.section	.text._Z11computeStepPfS_ii,"ax",@progbits
	.align	128
        .global         _Z11computeStepPfS_ii
        .type           _Z11computeStepPfS_ii,@function
        .size           _Z11computeStepPfS_ii,(.L_x_31 - _Z11computeStepPfS_ii)
        .other          _Z11computeStepPfS_ii,@"STO_CUDA_ENTRY STV_DEFAULT"
_Z11computeStepPfS_ii:
.text._Z11computeStepPfS_ii:
[----:B------:R-:W-:Y:S01]  /*0000*/  LDC R1, c[0x0][0x37c] ;  /* 0x0000df00ff017b82 */ /* 0x000fe20000000800 */
[----:B------:R-:W0:Y:S07]  /*0010*/  S2R R7, SR_TID.Y ;  /* 0x0000000000077919 */ /* 0x000e2e0000002200 */
[----:B------:R-:W1:Y:S01]  /*0020*/  LDC R0, c[0x0][0x360] ;  /* 0x0000d800ff007b82 */ /* 0x000e620000000800 */
[----:B------:R-:W1:Y:S07]  /*0030*/  S2R R5, SR_TID.X ;  /* 0x0000000000057919 */ /* 0x000e6e0000002100 */
[----:B------:R-:W0:Y:S08]  /*0040*/  S2UR UR5, SR_CTAID.Y ;  /* 0x00000000000579c3 */ /* 0x000e300000002600 */
[----:B------:R-:W0:Y:S08]  /*0050*/  LDC R6, c[0x0][0x364] ;  /* 0x0000d900ff067b82 */ /* 0x000e300000000800 */
[----:B------:R-:W1:Y:S08]  /*0060*/  S2UR UR4, SR_CTAID.X ;  /* 0x00000000000479c3 */ /* 0x000e700000002500 */
[----:B------:R-:W2:Y:S01]  /*0070*/  LDC.64 R2, c[0x0][0x390] ;  /* 0x0000e400ff027b82 */ /* 0x000ea20000000a00 */
[----:B0-----:R-:W-:-:S02]  /*0080*/  IMAD R6, R6, UR5, R7 ;  /* 0x0000000506067c24 */ /* 0x001fc4000f8e0207 */
[----:B-1----:R-:W-:-:S03]  /*0090*/  IMAD R0, R0, UR4, R5 ;  /* 0x0000000400007c24 */ /* 0x002fc6000f8e0205 */
[----:B--2---:R-:W-:-:S04]  /*00a0*/  ISETP.GE.AND P0, PT, R6, R3, PT ;  /* 0x000000030600720c */ /* 0x004fc80003f06270 */
[----:B------:R-:W-:-:S13]  /*00b0*/  ISETP.GE.OR P0, PT, R0, R2, P0 ;  /* 0x000000020000720c */ /* 0x000fda0000706670 */
[----:B------:R-:W-:Y:S05]  /*00c0*/  @P0 EXIT ;  /* 0x000000000000094d */ /* 0x000fea0003800000 */
[----:B------:R-:W0:Y:S01]  /*00d0*/  LDC.64 R8, c[0x0][0x380] ;  /* 0x0000e000ff087b82 */ /* 0x000e220000000a00 */
[----:B------:R-:W1:Y:S01]  /*00e0*/  LDCU.64 UR4, c[0x0][0x358] ;  /* 0x00006b00ff0477ac */ /* 0x000e620008000a00 */
[----:B------:R-:W-:-:S04]  /*00f0*/  IMAD R4, R0, R3, R6 ;  /* 0x0000000300047224 */ /* 0x000fc800078e0206 */
[----:B0-----:R-:W-:-:S05]  /*0100*/  IMAD.WIDE R12, R4, 0x4, R8 ;  /* 0x00000004040c7825 */ /* 0x001fca00078e0208 */
[----:B-1----:R-:W2:Y:S01]  /*0110*/  LDG.E.CONSTANT R7, desc[UR4][R12.64] ;  /* 0x000000040c077981 */ /* 0x002ea2000c1e9900 */
[----:B------:R-:W-:Y:S01]  /*0120*/  ISETP.GE.AND P0, PT, R0, 0x1, PT ;  /* 0x000000010000780c */ /* 0x000fe20003f06270 */
[----:B------:R-:W-:-:S05]  /*0130*/  VIADD R11, R2, 0xffffffff ;  /* 0xffffffff020b7836 */ /* 0x000fca0000000000 */
[----:B------:R-:W-:-:S07]  /*0140*/  ISETP.GE.AND P1, PT, R0, R11, PT ;  /* 0x0000000b0000720c */ /* 0x000fce0003f26270 */
[----:B------:R-:W-:-:S04]  /*0150*/  @P0 IMAD R5, R0, R3, -R3 ;  /* 0x0000000300050224 */ /* 0x000fc800078e0a03 */
[----:B------:R-:W-:-:S04]  /*0160*/  @P0 IMAD.IADD R5, R6, 0x1, R5 ;  /* 0x0000000106050824 */ /* 0x000fc800078e0205 */
[----:B------:R-:W-:-:S04]  /*0170*/  @P0 IMAD.WIDE.U32 R8, R5, 0x4, R8 ;  /* 0x0000000405080825 */ /* 0x000fc800078e0008 */
[----:B------:R-:W-:-:S04]  /*0180*/  @!P1 IMAD.WIDE R10, R3, 0x4, R12 ;  /* 0x00000004030a9825 */ /* 0x000fc800078e020c */
[--C-:B--2---:R-:W-:Y:S02]  /*0190*/  IMAD.MOV.U32 R0, RZ, RZ, R7.reuse ;  /* 0x000000ffff007224 */ /* 0x104fe400078e0007 */
[----:B------:R-:W-:-:S04]  /*01a0*/  IMAD.MOV.U32 R20, RZ, RZ, R7 ;  /* 0x000000ffff147224 */ /* 0x000fc800078e0007 */
[----:B------:R0:W2:Y:S04]  /*01b0*/  @P0 LDG.E.CONSTANT R0, desc[UR4][R8.64] ;  /* 0x0000000408000981 */ /* 0x0000a8000c1e9900 */
[----:B------:R1:W3:Y:S01]  /*01c0*/  @!P1 LDG.E.CONSTANT R20, desc[UR4][R10.64] ;  /* 0x000000040a149981 */ /* 0x0002e2000c1e9900 */
[----:B------:R-:W-:Y:S01]  /*01d0*/  VIADD R3, R3, 0xffffffff ;  /* 0xffffffff03037836 */ /* 0x000fe20000000000 */
[C---:B------:R-:W-:Y:S01]  /*01e0*/  ISETP.NE.AND P0, PT, R6.reuse, RZ, PT ;  /* 0x000000ff0600720c */ /* 0x040fe20003f05270 */
[----:B------:R-:W-:Y:S02]  /*01f0*/  IMAD.MOV.U32 R2, RZ, RZ, -0x20000000 ;  /* 0xe0000000ff027424 */ /* 0x000fe400078e00ff */
[----:B------:R-:W-:Y:S01]  /*0200*/  IMAD.MOV.U32 R5, RZ, RZ, R7 ;  /* 0x000000ffff057224 */ /* 0x000fe200078e0007 */
[----:B0-----:R-:W0:Y:S01]  /*0210*/  MUFU.RCP64H R9, 9.9999946542084217072e-05 ;  /* 0x3f1a36e200097908 */ /* 0x001e220000001800 */
[----:B------:R-:W-:Y:S01]  /*0220*/  ISETP.GE.U32.AND P1, PT, R6, R3, PT ;  /* 0x000000030600720c */ /* 0x000fe20003f26070 */
[----:B------:R-:W-:-:S02]  /*0230*/  IMAD.MOV.U32 R3, RZ, RZ, 0x3f1a36e2 ;  /* 0x3f1a36e2ff037424 */ /* 0x000fc400078e00ff */
[----:B------:R-:W-:Y:S02]  /*0240*/  IMAD.MOV.U32 R8, RZ, RZ, 0x1 ;  /* 0x00000001ff087424 */ /* 0x000fe400078e00ff */
[----:B------:R-:W-:Y:S02]  /*0250*/  IMAD.MOV.U32 R6, RZ, RZ, R7 ;  /* 0x000000ffff067224 */ /* 0x000fe400078e0007 */
[----:B-1----:R-:W1:Y:S01]  /*0260*/  F2F.F64.F32 R10, R7 ;  /* 0x00000007000a7310 */ /* 0x002e620000201800 */
[----:B------:R-:W5:Y:S05]  /*0270*/  @P0 LDG.E.CONSTANT R5, desc[UR4][R12.64+-0x4] ;  /* 0xfffffc040c050981 */ /* 0x000f6a000c1e9900 */
[----:B------:R4:W5:Y:S01]  /*0280*/  @!P1 LDG.E.CONSTANT R6, desc[UR4][R12.64+0x4] ;  /* 0x000004040c069981 */ /* 0x000962000c1e9900 */
[----:B------:R-:W-:Y:S01]  /*0290*/  UMOV UR6, 0xe0000000 ;  /* 0xe000000000067882 */ /* 0x000fe20000000000 */
[----:B------:R-:W-:Y:S01]  /*02a0*/  BSSY.RECONVERGENT B0, `(.L_x_0) ;  /* 0x0000017000007945 */ /* 0x000fe20003800200 */
[----:B0-----:R-:W-:-:S08]  /*02b0*/  DFMA R14, R8, -R2, 1 ;  /* 0x3ff00000080e742b */ /* 0x001fd00000000802 */
[----:B------:R-:W-:-:S08]  /*02c0*/  DFMA R16, R14, R14, R14 ;  /* 0x0000000e0e10722b */ /* 0x000fd0000000000e */
[----:B------:R-:W-:Y:S02]  /*02d0*/  DFMA R18, R8, R16, R8 ;  /* 0x000000100812722b */ /* 0x000fe40000000008 */
[----:B-1----:R-:W-:-:S06]  /*02e0*/  DADD R8, R10, R10 ;  /* 0x000000000a087229 */ /* 0x002fcc000000000a */
[----:B----4-:R-:W-:-:S08]  /*02f0*/  DFMA R12, R18, -R2, 1 ;  /* 0x3ff00000120c742b */ /* 0x010fd00000000802 */
[----:B------:R-:W-:Y:S01]  /*0300*/  DFMA R12, R18, R12, R18 ;  /* 0x0000000c120c722b */ /* 0x000fe20000000012 */
[----:B--2---:R-:W0:Y:S08]  /*0310*/  F2F.F64.F32 R14, R0 ;  /* 0x00000000000e7310 */ /* 0x004e300000201800 */
[----:B---3--:R-:W1:Y:S01]  /*0320*/  F2F.F64.F32 R16, R20 ;  /* 0x0000001400107310 */ /* 0x008e620000201800 */
[----:B0-----:R-:W-:-:S08]  /*0330*/  DADD R14, R14, -R8 ;  /* 0x000000000e0e7229 */ /* 0x001fd00000000808 */
[----:B-1----:R-:W-:-:S08]  /*0340*/  DADD R16, R14, R16 ;  /* 0x000000000e107229 */ /* 0x002fd00000000010 */
[----:B------:R-:W-:Y:S02]  /*0350*/  DMUL R14, R16, R12 ;  /* 0x0000000c100e7228 */ /* 0x000fe40000000000 */
[----:B------:R-:W-:-:S06]  /*0360*/  FSETP.GEU.AND P1, PT, |R17|, 6.5827683646048100446e-37, PT ;  /* 0x036000001100780b */ /* 0x000fcc0003f2e200 */
[----:B------:R-:W-:-:S08]  /*0370*/  DFMA R2, R14, -R2, R16 ;  /* 0x800000020e02722b */ /* 0x000fd00000000010 */
[----:B------:R-:W-:Y:S01]  /*0380*/  DFMA R2, R12, R2, R14 ;  /* 0x000000020c02722b */ /* 0x000fe2000000000e */
[----:B------:R-:W-:-:S09]  /*0390*/  IMAD.MOV.U32 R15, RZ, RZ, 0x3f1a36e2 ;  /* 0x3f1a36e2ff0f7424 */ /* 0x000fd200078e00ff */
[----:B------:R-:W-:-:S05]  /*03a0*/  FFMA R0, RZ, 0.60239994525909423828, R3 ;  /* 0x3f1a36e2ff007823 */ /* 0x000fca0000000003 */
[----:B------:R-:W-:-:S13]  /*03b0*/  FSETP.GT.AND P0, PT, |R0|, 1.469367938527859385e-39, PT ;  /* 0x001000000000780b */ /* 0x000fda0003f04200 */
[----:B------:R-:W-:Y:S05]  /*03c0*/  @P0 BRA P1, `(.L_x_1) ;  /* 0x0000000000100947 */ /* 0x000fea0000800000 */
[----:B------:R-:W-:-:S07]  /*03d0*/  MOV R0, 0x3f0 ;  /* 0x000003f000007802 */ /* 0x000fce0000000f00 */
[----:B-----5:R-:W-:Y:S05]  /*03e0*/  CALL.REL.NOINC `($__internal_0_$__cuda_sm20_div_rn_f64_full) ;  /* 0x0000000000987944 */ /* 0x020fea0003c00000 */
[----:B------:R-:W-:Y:S02]  /*03f0*/  IMAD.MOV.U32 R2, RZ, RZ, R20 ;  /* 0x000000ffff027224 */ /* 0x000fe400078e0014 */
[----:B------:R-:W-:-:S07]  /*0400*/  IMAD.MOV.U32 R3, RZ, RZ, R21 ;  /* 0x000000ffff037224 */ /* 0x000fce00078e0015 */
.L_x_1:
[----:B------:R-:W-:Y:S05]  /*0410*/  BSYNC.RECONVERGENT B0 ;  /* 0x0000000000007941 */ /* 0x000fea0003800200 */
.L_x_0:
[----:B------:R-:W0:Y:S01]  /*0420*/  MUFU.RCP64H R19, 9.9999946542084217072e-05 ;  /* 0x3f1a36e200137908 */ /* 0x000e220000001800 */
[----:B------:R-:W-:Y:S01]  /*0430*/  IMAD.MOV.U32 R12, RZ, RZ, -0x20000000 ;  /* 0xe0000000ff0c7424 */ /* 0x000fe200078e00ff */
[----:B------:R-:W-:Y:S01]  /*0440*/  BSSY.RECONVERGENT B0, `(.L_x_2) ;  /* 0x0000017000007945 */ /* 0x000fe20003800200 */
[----:B------:R-:W-:Y:S02]  /*0450*/  IMAD.MOV.U32 R13, RZ, RZ, 0x3f1a36e2 ;  /* 0x3f1a36e2ff0d7424 */ /* 0x000fe400078e00ff */
[----:B------:R-:W-:-:S03]  /*0460*/  IMAD.MOV.U32 R18, RZ, RZ, 0x1 ;  /* 0x00000001ff127424 */ /* 0x000fc600078e00ff */
[----:B-----5:R-:W1:Y:S08]  /*0470*/  F2F.F64.F32 R16, R5 ;  /* 0x0000000500107310 */ /* 0x020e700000201800 */
[----:B------:R-:W2:Y:S01]  /*0480*/  F2F.F64.F32 R6, R6 ;  /* 0x0000000600067310 */ /* 0x000ea20000201800 */
[----:B0-----:R-:W-:Y:S02]  /*0490*/  DFMA R20, R18, -R12, 1 ;  /* 0x3ff000001214742b */ /* 0x001fe4000000080c */
[----:B-1----:R-:W-:-:S06]  /*04a0*/  DADD R16, -R8, R16 ;  /* 0x0000000008107229 */ /* 0x002fcc0000000110 */
[----:B------:R-:W-:Y:S02]  /*04b0*/  DFMA R20, R20, R20, R20 ;  /* 0x000000141414722b */ /* 0x000fe40000000014 */
[----:B--2---:R-:W-:-:S06]  /*04c0*/  DADD R16, R16, R6 ;  /* 0x0000000010107229 */ /* 0x004fcc0000000006 */
[----:B------:R-:W-:-:S08]  /*04d0*/  DFMA R20, R18, R20, R18 ;  /* 0x000000141214722b */ /* 0x000fd00000000012 */
[----:B------:R-:W-:Y:S01]  /*04e0*/  DFMA R8, R20, -R12, 1 ;  /* 0x3ff000001408742b */ /* 0x000fe2000000080c */
[----:B------:R-:W-:-:S07]  /*04f0*/  FSETP.GEU.AND P1, PT, |R17|, 6.5827683646048100446e-37, PT ;  /* 0x036000001100780b */ /* 0x000fce0003f2e200 */
[----:B------:R-:W-:-:S08]  /*0500*/  DFMA R20, R20, R8, R20 ;  /* 0x000000081414722b */ /* 0x000fd00000000014 */
[----:B------:R-:W-:-:S08]  /*0510*/  DMUL R8, R20, R16 ;  /* 0x0000001014087228 */ /* 0x000fd00000000000 */
[----:B------:R-:W-:-:S08]  /*0520*/  DFMA R12, R8, -R12, R16 ;  /* 0x8000000c080c722b */ /* 0x000fd00000000010 */
[----:B------:R-:W-:-:S10]  /*0530*/  DFMA R8, R20, R12, R8 ;  /* 0x0000000c1408722b */ /* 0x000fd40000000008 */
[----:B------:R-:W-:-:S05]  /*0540*/  FFMA R0, RZ, 0.60239994525909423828, R9 ;  /* 0x3f1a36e2ff007823 */ /* 0x000fca0000000009 */
[----:B------:R-:W-:-:S13]  /*0550*/  FSETP.GT.AND P0, PT, |R0|, 1.469367938527859385e-39, PT ;  /* 0x001000000000780b */ /* 0x000fda0003f04200 */
[----:B------:R-:W-:Y:S05]  /*0560*/  @P0 BRA P1, `(.L_x_3) ;  /* 0x0000000000100947 */ /* 0x000fea0000800000 */
[----:B------:R-:W-:-:S07]  /*0570*/  MOV R0, 0x590 ;  /* 0x0000059000007802 */ /* 0x000fce0000000f00 */
[----:B------:R-:W-:Y:S05]  /*0580*/  CALL.REL.NOINC `($__internal_0_$__cuda_sm20_div_rn_f64_full) ;  /* 0x0000000000307944 */ /* 0x000fea0003c00000 */
[----:B------:R-:W-:Y:S02]  /*0590*/  IMAD.MOV.U32 R8, RZ, RZ, R20 ;  /* 0x000000ffff087224 */ /* 0x000fe400078e0014 */
[----:B------:R-:W-:-:S07]  /*05a0*/  IMAD.MOV.U32 R9, RZ, RZ, R21 ;  /* 0x000000ffff097224 */ /* 0x000fce00078e0015 */
.L_x_3:
[----:B------:R-:W-:Y:S05]  /*05b0*/  BSYNC.RECONVERGENT B0 ;  /* 0x0000000000007941 */ /* 0x000fea0003800200 */
.L_x_2:
[----:B------:R-:W-:Y:S01]  /*05c0*/  DADD R2, R8, R2 ;  /* 0x0000000008027229 */ /* 0x000fe20000000002 */
[----:B------:R-:W0:Y:S01]  /*05d0*/  LDC.64 R6, c[0x0][0x388] ;  /* 0x0000e200ff067b82 */ /* 0x000e220000000a00 */
[----:B------:R-:W-:Y:S01]  /*05e0*/  UMOV UR8, 0xc0000000 ;  /* 0xc000000000087882 */ /* 0x000fe20000000000 */
[----:B------:R-:W-:-:S05]  /*05f0*/  UMOV UR9, 0x3efa36e2 ;  /* 0x3efa36e200097882 */ /* 0x000fca0000000000 */
[----:B------:R-:W-:-:S10]  /*0600*/  DFMA R2, R2, UR8, R10 ;  /* 0x0000000802027c2b */ /* 0x000fd4000800000a */
[----:B------:R-:W1:Y:S01]  /*0610*/  F2F.F32.F64 R3, R2 ;  /* 0x0000000200037310 */ /* 0x000e620000301000 */
[----:B0-----:R-:W-:-:S05]  /*0620*/  IMAD.WIDE R4, R4, 0x4, R6 ;  /* 0x0000000404047825 */ /* 0x001fca00078e0206 */
[----:B-1----:R-:W-:Y:S01]  /*0630*/  STG.E desc[UR4][R4.64], R3 ;  /* 0x0000000304007986 */ /* 0x002fe2000c101904 */
[----:B------:R-:W-:Y:S05]  /*0640*/  EXIT ;  /* 0x000000000000794d */ /* 0x000fea0003800000 */
        .weak           $__internal_0_$__cuda_sm20_div_rn_f64_full
        .type           $__internal_0_$__cuda_sm20_div_rn_f64_full,@function
        .size           $__internal_0_$__cuda_sm20_div_rn_f64_full,(.L_x_31 - $__internal_0_$__cuda_sm20_div_rn_f64_full)
$__internal_0_$__cuda_sm20_div_rn_f64_full:
[C---:B------:R-:W-:Y:S01]  /*0650*/  FSETP.GEU.AND P0, PT, |R15|.reuse, 1.469367938527859385e-39, PT ;  /* 0x001000000f00780b */ /* 0x040fe20003f0e200 */
[----:B------:R-:W-:Y:S01]  /*0660*/  IMAD.U32 R14, RZ, RZ, UR6 ;  /* 0x00000006ff0e7e24 */ /* 0x000fe2000f8e00ff */
[----:B------:R-:W-:Y:S01]  /*0670*/  LOP3.LUT R7, R15, 0x800fffff, RZ, 0xc0, !PT ;  /* 0x800fffff0f077812 */ /* 0x000fe200078ec0ff */
[----:B------:R-:W-:Y:S01]  /*0680*/  IMAD.U32 R12, RZ, RZ, UR6 ;  /* 0x00000006ff0c7e24 */ /* 0x000fe2000f8e00ff */
[----:B------:R-:W-:Y:S01]  /*0690*/  FSETP.GEU.AND P2, PT, |R17|, 1.469367938527859385e-39, PT ;  /* 0x001000001100780b */ /* 0x000fe20003f4e200 */
[----:B------:R-:W-:Y:S01]  /*06a0*/  IMAD.MOV.U32 R18, RZ, RZ, 0x1 ;  /* 0x00000001ff127424 */ /* 0x000fe200078e00ff */
[----:B------:R-:W-:Y:S01]  /*06b0*/  LOP3.LUT R13, R7, 0x3ff00000, RZ, 0xfc, !PT ;  /* 0x3ff00000070d7812 */ /* 0x000fe200078efcff */
[----:B------:R-:W-:Y:S01]  /*06c0*/  BSSY.RECONVERGENT B1, `(.L_x_4) ;  /* 0x0000051000017945 */ /* 0x000fe20003800200 */
[----:B------:R-:W-:Y:S02]  /*06d0*/  LOP3.LUT R7, R17, 0x7ff00000, RZ, 0xc0, !PT ;  /* 0x7ff0000011077812 */ /* 0x000fe400078ec0ff */
[----:B------:R-:W-:-:S02]  /*06e0*/  MOV R26, 0x1ca00000 ;  /* 0x1ca00000001a7802 */ /* 0x000fc40000000f00 */
[----:B------:R-:W-:Y:S01]  /*06f0*/  LOP3.LUT R28, R15, 0x7ff00000, RZ, 0xc0, !PT ;  /* 0x7ff000000f1c7812 */ /* 0x000fe200078ec0ff */
[----:B------:R-:W-:-:S03]  /*0700*/  @!P0 DMUL R12, R14, 8.98846567431157953865e+307 ;  /* 0x7fe000000e0c8828 */ /* 0x000fc60000000000 */
[----:B------:R-:W-:Y:S02]  /*0710*/  ISETP.GE.U32.AND P1, PT, R7, R28, PT ;  /* 0x0000001c0700720c */ /* 0x000fe40003f26070 */
[----:B------:R-:W-:Y:S01]  /*0720*/  @!P2 LOP3.LUT R20, R15, 0x7ff00000, RZ, 0xc0, !PT ;  /* 0x7ff000000f14a812 */ /* 0x000fe200078ec0ff */
[----:B------:R-:W0:Y:S03]  /*0730*/  MUFU.RCP64H R19, R13 ;  /* 0x0000000d00137308 */ /* 0x000e260000001800 */
[----:B------:R-:W-:Y:S02]  /*0740*/  @!P2 ISETP.GE.U32.AND P3, PT, R7, R20, PT ;  /* 0x000000140700a20c */ /* 0x000fe40003f66070 */
[----:B------:R-:W-:Y:S02]  /*0750*/  @!P0 LOP3.LUT R28, R13, 0x7ff00000, RZ, 0xc0, !PT ;  /* 0x7ff000000d1c8812 */ /* 0x000fe400078ec0ff */
[----:B------:R-:W-:-:S04]  /*0760*/  @!P2 SEL R21, R26, 0x63400000, !P3 ;  /* 0x634000001a15a807 */ /* 0x000fc80005800000 */
[----:B------:R-:W-:-:S04]  /*0770*/  @!P2 LOP3.LUT R24, R21, 0x80000000, R17, 0xf8, !PT ;  /* 0x800000001518a812 */ /* 0x000fc800078ef811 */
[----:B------:R-:W-:Y:S01]  /*0780*/  @!P2 LOP3.LUT R25, R24, 0x100000, RZ, 0xfc, !PT ;  /* 0x001000001819a812 */ /* 0x000fe200078efcff */
[----:B------:R-:W-:Y:S01]  /*0790*/  @!P2 IMAD.MOV.U32 R24, RZ, RZ, RZ ;  /* 0x000000ffff18a224 */ /* 0x000fe200078e00ff */
[----:B0-----:R-:W-:-:S08]  /*07a0*/  DFMA R22, R18, -R12, 1 ;  /* 0x3ff000001216742b */ /* 0x001fd0000000080c */
[----:B------:R-:W-:-:S08]  /*07b0*/  DFMA R22, R22, R22, R22 ;  /* 0x000000161616722b */ /* 0x000fd00000000016 */
[----:B------:R-:W-:Y:S01]  /*07c0*/  DFMA R22, R18, R22, R18 ;  /* 0x000000161216722b */ /* 0x000fe20000000012 */
[----:B------:R-:W-:Y:S01]  /*07d0*/  SEL R19, R26, 0x63400000, !P1 ;  /* 0x634000001a137807 */ /* 0x000fe20004800000 */
[----:B------:R-:W-:-:S03]  /*07e0*/  IMAD.MOV.U32 R18, RZ, RZ, R16 ;  /* 0x000000ffff127224 */ /* 0x000fc600078e0010 */
[----:B------:R-:W-:-:S03]  /*07f0*/  LOP3.LUT R19, R19, 0x800fffff, R17, 0xf8, !PT ;  /* 0x800fffff13137812 */ /* 0x000fc600078ef811 */
[----:B------:R-:W-:-:S03]  /*0800*/  DFMA R20, R22, -R12, 1 ;  /* 0x3ff000001614742b */ /* 0x000fc6000000080c */
[----:B------:R-:W-:-:S05]  /*0810*/  @!P2 DFMA R18, R18, 2, -R24 ;  /* 0x400000001212a82b */ /* 0x000fca0000000818 */
[----:B------:R-:W-:-:S08]  /*0820*/  DFMA R20, R22, R20, R22 ;  /* 0x000000141614722b */ /* 0x000fd00000000016 */
[----:B------:R-:W-:-:S08]  /*0830*/  DMUL R22, R20, R18 ;  /* 0x0000001214167228 */ /* 0x000fd00000000000 */
[----:B------:R-:W-:-:S08]  /*0840*/  DFMA R24, R22, -R12, R18 ;  /* 0x8000000c1618722b */ /* 0x000fd00000000012 */
[----:B------:R-:W-:Y:S01]  /*0850*/  DFMA R24, R20, R24, R22 ;  /* 0x000000181418722b */ /* 0x000fe20000000016 */
[----:B------:R-:W-:Y:S01]  /*0860*/  IMAD.MOV.U32 R22, RZ, RZ, R7 ;  /* 0x000000ffff167224 */ /* 0x000fe200078e0007 */
[----:B------:R-:W-:Y:S01]  /*0870*/  @!P2 LOP3.LUT R22, R19, 0x7ff00000, RZ, 0xc0, !PT ;  /* 0x7ff000001316a812 */ /* 0x000fe200078ec0ff */
[----:B------:R-:W-:-:S04]  /*0880*/  VIADD R21, R28, 0xffffffff ;  /* 0xffffffff1c157836 */ /* 0x000fc80000000000 */
[----:B------:R-:W-:-:S05]  /*0890*/  VIADD R20, R22, 0xffffffff ;  /* 0xffffffff16147836 */ /* 0x000fca0000000000 */
[----:B------:R-:W-:-:S04]  /*08a0*/  ISETP.GT.U32.AND P0, PT, R20, 0x7feffffe, PT ;  /* 0x7feffffe1400780c */ /* 0x000fc80003f04070 */
[----:B------:R-:W-:-:S13]  /*08b0*/  ISETP.GT.U32.OR P0, PT, R21, 0x7feffffe, P0 ;  /* 0x7feffffe1500780c */ /* 0x000fda0000704470 */
[----:B------:R-:W-:Y:S05]  /*08c0*/  @P0 BRA `(.L_x_5) ;  /* 0x00000000006c0947 */ /* 0x000fea0003800000 */
[----:B------:R-:W-:-:S04]  /*08d0*/  LOP3.LUT R20, R15, 0x7ff00000, RZ, 0xc0, !PT ;  /* 0x7ff000000f147812 */ /* 0x000fc800078ec0ff */
[CC--:B------:R-:W-:Y:S02]  /*08e0*/  VIADDMNMX R16, R7.reuse, -R20.reuse, 0xb9600000, !PT ;  /* 0xb960000007107446 */ /* 0x0c0fe40007800914 */
[----:B------:R-:W-:Y:S02]  /*08f0*/  ISETP.GE.U32.AND P0, PT, R7, R20, PT ;  /* 0x000000140700720c */ /* 0x000fe40003f06070 */
[----:B------:R-:W-:Y:S01]  /*0900*/  VIMNMX R7, PT, PT, R16, 0x46a00000, PT ;  /* 0x46a0000010077848 */ /* 0x000fe20003fe0100 */
[----:B------:R-:W-:Y:S01]  /*0910*/  IMAD.MOV.U32 R16, RZ, RZ, RZ ;  /* 0x000000ffff107224 */ /* 0x000fe200078e00ff */
[----:B------:R-:W-:-:S05]  /*0920*/  SEL R26, R26, 0x63400000, !P0 ;  /* 0x634000001a1a7807 */ /* 0x000fca0004000000 */
[----:B------:R-:W-:-:S04]  /*0930*/  IMAD.IADD R7, R7, 0x1, -R26 ;  /* 0x0000000107077824 */ /* 0x000fc800078e0a1a */
[----:B------:R-:W-:-:S06]  /*0940*/  VIADD R17, R7, 0x7fe00000 ;  /* 0x7fe0000007117836 */ /* 0x000fcc0000000000 */
[----:B------:R-:W-:-:S10]  /*0950*/  DMUL R20, R24, R16 ;  /* 0x0000001018147228 */ /* 0x000fd40000000000 */
[----:B------:R-:W-:-:S13]  /*0960*/  FSETP.GTU.AND P0, PT, |R21|, 1.469367938527859385e-39, PT ;  /* 0x001000001500780b */ /* 0x000fda0003f0c200 */
[----:B------:R-:W-:Y:S05]  /*0970*/  @P0 BRA `(.L_x_6) ;  /* 0x0000000000940947 */ /* 0x000fea0003800000 */
[----:B------:R-:W-:Y:S01]  /*0980*/  DFMA R12, R24, -R12, R18 ;  /* 0x8000000c180c722b */ /* 0x000fe20000000012 */
[----:B------:R-:W-:-:S09]  /*0990*/  IMAD.MOV.U32 R16, RZ, RZ, RZ ;  /* 0x000000ffff107224 */ /* 0x000fd200078e00ff */
[C---:B------:R-:W-:Y:S02]  /*09a0*/  FSETP.NEU.AND P0, PT, R13.reuse, RZ, PT ;  /* 0x000000ff0d00720b */ /* 0x040fe40003f0d000 */
[----:B------:R-:W-:-:S04]  /*09b0*/  LOP3.LUT R19, R13, 0x80000000, R15, 0x48, !PT ;  /* 0x800000000d137812 */ /* 0x000fc800078e480f */
[----:B------:R-:W-:-:S07]  /*09c0*/  LOP3.LUT R17, R19, R17, RZ, 0xfc, !PT ;  /* 0x0000001113117212 */ /* 0x000fce00078efcff */
[----:B------:R-:W-:Y:S05]  /*09d0*/  @!P0 BRA `(.L_x_6) ;  /* 0x00000000007c8947 */ /* 0x000fea0003800000 */
[----:B------:R-:W-:Y:S01]  /*09e0*/  IMAD.MOV R13, RZ, RZ, -R7 ;  /* 0x000000ffff0d7224 */ /* 0x000fe200078e0a07 */
[----:B------:R-:W-:Y:S01]  /*09f0*/  MOV R12, RZ ;  /* 0x000000ff000c7202 */ /* 0x000fe20000000f00 */
[----:B------:R-:W-:Y:S01]  /*0a00*/  DMUL.RP R16, R24, R16 ;  /* 0x0000001018107228 */ /* 0x000fe20000008000 */
[----:B------:R-:W-:-:S04]  /*0a10*/  IADD3 R7, PT, PT, -R7, -0x43300000, RZ ;  /* 0xbcd0000007077810 */ /* 0x000fc80007ffe1ff */
[----:B------:R-:W-:-:S05]  /*0a20*/  DFMA R12, R20, -R12, R24 ;  /* 0x8000000c140c722b */ /* 0x000fca0000000018 */
[----:B------:R-:W-:-:S05]  /*0a30*/  LOP3.LUT R19, R17, R19, RZ, 0x3c, !PT ;  /* 0x0000001311137212 */ /* 0x000fca00078e3cff */
[----:B------:R-:W-:-:S04]  /*0a40*/  FSETP.NEU.AND P0, PT, |R13|, R7, PT ;  /* 0x000000070d00720b */ /* 0x000fc80003f0d200 */
[----:B------:R-:W-:Y:S02]  /*0a50*/  FSEL R20, R16, R20, !P0 ;  /* 0x0000001410147208 */ /* 0x000fe40004000000 */
[----:B------:R-:W-:Y:S01]  /*0a60*/  FSEL R21, R19, R21, !P0 ;  /* 0x0000001513157208 */ /* 0x000fe20004000000 */
[----:B------:R-:W-:Y:S06]  /*0a70*/  BRA `(.L_x_6) ;  /* 0x0000000000547947 */ /* 0x000fec0003800000 */
.L_x_5:
[----:B------:R-:W-:-:S14]  /*0a80*/  DSETP.NAN.AND P0, PT, R16, R16, PT ;  /* 0x000000101000722a */ /* 0x000fdc0003f08000 */
[----:B------:R-:W-:Y:S05]  /*0a90*/  @P0 BRA `(.L_x_7) ;  /* 0x0000000000440947 */ /* 0x000fea0003800000 */
[----:B------:R-:W-:-:S14]  /*0aa0*/  DSETP.NAN.AND P0, PT, R14, R14, PT ;  /* 0x0000000e0e00722a */ /* 0x000fdc0003f08000 */
[----:B------:R-:W-:Y:S05]  /*0ab0*/  @P0 BRA `(.L_x_8) ;  /* 0x0000000000300947 */ /* 0x000fea0003800000 */
[----:B------:R-:W-:Y:S01]  /*0ac0*/  ISETP.NE.AND P0, PT, R22, R28, PT ;  /* 0x0000001c1600720c */ /* 0x000fe20003f05270 */
[----:B------:R-:W-:Y:S02]  /*0ad0*/  IMAD.MOV.U32 R20, RZ, RZ, 0x0 ;  /* 0x00000000ff147424 */ /* 0x000fe400078e00ff */
[----:B------:R-:W-:-:S10]  /*0ae0*/  IMAD.MOV.U32 R21, RZ, RZ, -0x80000 ;  /* 0xfff80000ff157424 */ /* 0x000fd400078e00ff */
[----:B------:R-:W-:Y:S05]  /*0af0*/  @!P0 BRA `(.L_x_6) ;  /* 0x0000000000348947 */ /* 0x000fea0003800000 */
[----:B------:R-:W-:Y:S02]  /*0b00*/  ISETP.NE.AND P0, PT, R22, 0x7ff00000, PT ;  /* 0x7ff000001600780c */ /* 0x000fe40003f05270 */
[----:B------:R-:W-:Y:S02]  /*0b10*/  LOP3.LUT R21, R17, 0x80000000, R15, 0x48, !PT ;  /* 0x8000000011157812 */ /* 0x000fe400078e480f */
[----:B------:R-:W-:-:S13]  /*0b20*/  ISETP.EQ.OR P0, PT, R28, RZ, !P0 ;  /* 0x000000ff1c00720c */ /* 0x000fda0004702670 */
[----:B------:R-:W-:Y:S01]  /*0b30*/  @P0 LOP3.LUT R7, R21, 0x7ff00000, RZ, 0xfc, !PT ;  /* 0x7ff0000015070812 */ /* 0x000fe200078efcff */
[----:B------:R-:W-:Y:S02]  /*0b40*/  @!P0 IMAD.MOV.U32 R20, RZ, RZ, RZ ;  /* 0x000000ffff148224 */ /* 0x000fe400078e00ff */
[----:B------:R-:W-:Y:S02]  /*0b50*/  @P0 IMAD.MOV.U32 R20, RZ, RZ, RZ ;  /* 0x000000ffff140224 */ /* 0x000fe400078e00ff */
[----:B------:R-:W-:Y:S01]  /*0b60*/  @P0 IMAD.MOV.U32 R21, RZ, RZ, R7 ;  /* 0x000000ffff150224 */ /* 0x000fe200078e0007 */
[----:B------:R-:W-:Y:S06]  /*0b70*/  BRA `(.L_x_6) ;  /* 0x0000000000147947 */ /* 0x000fec0003800000 */
.L_x_8:
[----:B------:R-:W-:Y:S01]  /*0b80*/  LOP3.LUT R21, R15, 0x80000, RZ, 0xfc, !PT ;  /* 0x000800000f157812 */ /* 0x000fe200078efcff */
[----:B------:R-:W-:Y:S01]  /*0b90*/  IMAD.MOV.U32 R20, RZ, RZ, R14 ;  /* 0x000000ffff147224 */ /* 0x000fe200078e000e */
[----:B------:R-:W-:Y:S06]  /*0ba0*/  BRA `(.L_x_6) ;  /* 0x0000000000087947 */ /* 0x000fec0003800000 */
.L_x_7:
[----:B------:R-:W-:Y:S01]  /*0bb0*/  LOP3.LUT R21, R17, 0x80000, RZ, 0xfc, !PT ;  /* 0x0008000011157812 */ /* 0x000fe200078efcff */
[----:B------:R-:W-:-:S07]  /*0bc0*/  IMAD.MOV.U32 R20, RZ, RZ, R16 ;  /* 0x000000ffff147224 */ /* 0x000fce00078e0010 */
.L_x_6:
[----:B------:R-:W-:Y:S05]  /*0bd0*/  BSYNC.RECONVERGENT B1 ;  /* 0x0000000000017941 */ /* 0x000fea0003800200 */
.L_x_4:
[----:B------:R-:W-:Y:S02]  /*0be0*/  IMAD.MOV.U32 R12, RZ, RZ, R0 ;  /* 0x000000ffff0c7224 */ /* 0x000fe400078e0000 */
[----:B------:R-:W-:-:S04]  /*0bf0*/  IMAD.MOV.U32 R13, RZ, RZ, 0x0 ;  /* 0x00000000ff0d7424 */ /* 0x000fc800078e00ff */
[----:B------:R-:W-:Y:S05]  /*0c00*/  RET.REL.NODEC R12 `(_Z11computeStepPfS_ii) ;  /* 0xfffffff00cfc7950 */ /* 0x000fea0003c3ffff */
.L_x_9:
[----:B------:R-:W-:-:S00]  /*0c10*/  BRA `(.L_x_9) ;  /* 0xfffffffc00fc7947 */ /* 0x000fc0000383ffff */
[----:B------:R-:W-:-:S00]  /*0c20*/  NOP ;  /* 0x0000000000007918 */ /* 0x000fc00000000000 */
        /* <DEDUP_REMOVED lines=13> */
.L_x_31:


//--------------------- .text._Z20initializeCoarseningPfii --------------------------
	.section	.text._Z20initializeCoarseningPfii,"ax",@progbits
	.align	128
        .global         _Z20initializeCoarseningPfii
        .type           _Z20initializeCoarseningPfii,@function
        .size           _Z20initializeCoarseningPfii,(.L_x_32 - _Z20initializeCoarseningPfii)
        .other          _Z20initializeCoarseningPfii,@"STO_CUDA_ENTRY STV_DEFAULT"
_Z20initializeCoarseningPfii:
.text._Z20initializeCoarseningPfii:
[----:B------:R-:W-:Y:S01]  /*0000*/  LDC R1, c[0x0][0x37c] ;  /* 0x0000df00ff017b82 */ /* 0x000fe20000000800 */
[----:B------:R-:W0:Y:S07]  /*0010*/  S2R R3, SR_TID.X ;  /* 0x0000000000037919 */ /* 0x000e2e0000002100 */
[----:B------:R-:W0:Y:S01]  /*0020*/  S2UR UR4, SR_CTAID.X ;  /* 0x00000000000479c3 */ /* 0x000e220000002500 */
[----:B------:R-:W1:Y:S01]  /*0030*/  LDCU.64 UR6, c[0x0][0x388] ;  /* 0x00007100ff0677ac */ /* 0x000e620008000a00 */
[----:B------:R-:W2:Y:S06]  /*0040*/  S2R R5, SR_TID.Y ;  /* 0x0000000000057919 */ /* 0x000eac0000002200 */
[----:B------:R-:W0:Y:S08]  /*0050*/  LDC R4, c[0x0][0x360] ;  /* 0x0000d800ff047b82 */ /* 0x000e300000000800 */
[----:B------:R-:W2:Y:S08]  /*0060*/  S2UR UR5, SR_CTAID.Y ;  /* 0x00000000000579c3 */ /* 0x000eb00000002600 */
[----:B------:R-:W2:Y:S01]  /*0070*/  LDC R2, c[0x0][0x364] ;  /* 0x0000d900ff027b82 */ /* 0x000ea20000000800 */
[----:B0-----:R-:W-:-:S05]  /*0080*/  IMAD R3, R4, UR4, R3 ;  /* 0x0000000404037c24 */ /* 0x001fca000f8e0203 */
[----:B-1----:R-:W-:Y:S01]  /*0090*/  ISETP.GE.AND P0, PT, R3, UR6, PT ;  /* 0x0000000603007c0c */ /* 0x002fe2000bf06270 */
[----:B--2---:R-:W-:-:S05]  /*00a0*/  IMAD R2, R2, UR5, R5 ;  /* 0x0000000502027c24 */ /* 0x004fca000f8e0205 */
[----:B------:R-:W-:-:S13]  /*00b0*/  ISETP.GE.OR P0, PT, R2, UR7, P0 ;  /* 0x0000000702007c0c */ /* 0x000fda0008706670 */
[----:B------:R-:W-:Y:S05]  /*00c0*/  @P0 EXIT ;  /* 0x000000000000094d */ /* 0x000fea0003800000 */
[----:B------:R-:W-:Y:S01]  /*00d0*/  I2FP.F32.S32 R0, UR6 ;  /* 0x0000000600007c45 */ /* 0x000fe20008201400 */
[----:B------:R-:W-:Y:S02]  /*00e0*/  IMAD.MOV.U32 R6, RZ, RZ, 0x3e2aaaab ;  /* 0x3e2aaaabff067424 */ /* 0x000fe400078e00ff */
[----:B------:R-:W-:Y:S01]  /*00f0*/  IMAD.MOV.U32 R5, RZ, RZ, 0x40c00000 ;  /* 0x40c00000ff057424 */ /* 0x000fe200078e00ff */
[----:B------:R-:W0:Y:S03]  /*0100*/  FCHK P0, R0, 6 ;  /* 0x40c0000000007902 */ /* 0x000e260000000000 */
[----:B------:R-:W-:-:S04]  /*0110*/  FFMA R5, R6, -R5, 1 ;  /* 0x3f80000006057423 */ /* 0x000fc80000000805 */
[----:B------:R-:W-:-:S04]  /*0120*/  FFMA R5, R5, R6, 0.16666667163372039795 ;  /* 0x3e2aaaab05057423 */ /* 0x000fc80000000006 */
[----:B------:R-:W-:-:S04]  /*0130*/  FFMA R6, R0, R5, RZ ;  /* 0x0000000500067223 */ /* 0x000fc800000000ff */
[----:B------:R-:W-:-:S04]  /*0140*/  FFMA R7, R6, -6, R0 ;  /* 0xc0c0000006077823 */ /* 0x000fc80000000000 */
[----:B------:R-:W-:Y:S01]  /*0150*/  FFMA R5, R5, R7, R6 ;  /* 0x0000000705057223 */ /* 0x000fe20000000006 */
[----:B0-----:R-:W-:Y:S06]  /*0160*/  @!P0 BRA `(.L_x_10) ;  /* 0x00000000000c8947 */ /* 0x001fec0003800000 */
[----:B------:R-:W-:-:S07]  /*0170*/  MOV R6, 0x190 ;  /* 0x0000019000067802 */ /* 0x000fce0000000f00 */
[----:B------:R-:W-:Y:S05]  /*0180*/  CALL.REL.NOINC `($__internal_1_$__cuda_sm3x_div_rn_noftz_f32_slowpath) ;  /* 0x0000000000647944 */ /* 0x000fea0003c00000 */
[----:B------:R-:W-:-:S07]  /*0190*/  IMAD.MOV.U32 R5, RZ, RZ, R0 ;  /* 0x000000ffff057224 */ /* 0x000fce00078e0000 */
.L_x_10:
[----:B------:R-:W0:Y:S01]  /*01a0*/  LDCU.64 UR10, c[0x0][0x388] ;  /* 0x00007100ff0a77ac */ /* 0x000e220008000a00 */
[----:B------:R-:W1:Y:S01]  /*01b0*/  LDC.64 R6, c[0x0][0x380] ;  /* 0x0000e000ff067b82 */ /* 0x000e620000000a00 */
[----:B------:R-:W-:Y:S01]  /*01c0*/  FMUL R11, R5, R5 ;  /* 0x00000005050b7220 */ /* 0x000fe20000400000 */
[----:B------:R-:W-:Y:S01]  /*01d0*/  IMAD.MOV.U32 R10, RZ, RZ, 0x42820000 ;  /* 0x42820000ff0a7424 */ /* 0x000fe200078e00ff */
[----:B------:R-:W2:Y:S01]  /*01e0*/  LDCU UR6, c[0x0][0x370] ;  /* 0x00006e00ff0677ac */ /* 0x000ea20008000800 */
[----:B------:R-:W3:Y:S01]  /*01f0*/  LDCU.64 UR8, c[0x0][0x358] ;  /* 0x00006b00ff0877ac */ /* 0x000ee20008000a00 */
[----:B0-----:R-:W-:Y:S02]  /*0200*/  USHF.R.U32.HI UR5, URZ, 0x1, UR11 ;  /* 0x00000001ff057899 */ /* 0x001fe4000801160b */
[----:B------:R-:W-:Y:S01]  /*0210*/  ULEA.HI UR4, UR10, UR10, URZ, 0x1 ;  /* 0x0000000a0a047291 */ /* 0x000fe2000f8f08ff */
[----:B--2---:R-:W-:-:S03]  /*0220*/  IMAD R8, R4, UR6, RZ ;  /* 0x0000000604087c24 */ /* 0x004fc6000f8e02ff */
[----:B------:R-:W-:Y:S01]  /*0230*/  VIADD R0, R2, -UR5 ;  /* 0x8000000502007c36 */ /* 0x000fe20008000000 */
[----:B------:R-:W-:-:S03]  /*0240*/  USHF.R.S32.HI UR4, URZ, 0x1, UR4 ;  /* 0x00000001ff047899 */ /* 0x000fc60008011404 */
[----:B---3--:R-:W-:-:S09]  /*0250*/  IMAD R0, R0, R0, RZ ;  /* 0x0000000000007224 */ /* 0x008fd200078e02ff */
.L_x_11:
[----:B0-----:R-:W-:-:S04]  /*0260*/  VIADD R5, R3, -UR4 ;  /* 0x8000000403057c36 */ /* 0x001fc80008000000 */
[----:B------:R-:W-:-:S05]  /*0270*/  IMAD R5, R5, R5, R0 ;  /* 0x0000000505057224 */ /* 0x000fca00078e0200 */
[----:B------:R-:W-:Y:S01]  /*0280*/  I2FP.F32.U32 R4, R5 ;  /* 0x0000000500047245 */ /* 0x000fe20000201000 */
[----:B------:R-:W-:Y:S02]  /*0290*/  IMAD R5, R3, UR11, R2 ;  /* 0x0000000b03057c24 */ /* 0x000fe4000f8e0202 */
[----:B------:R-:W-:Y:S01]  /*02a0*/  IMAD.IADD R3, R8, 0x1, R3 ;  /* 0x0000000108037824 */ /* 0x000fe200078e0203 */
[----:B------:R-:W-:Y:S01]  /*02b0*/  FSETP.GT.AND P0, PT, R11, R4, PT ;  /* 0x000000040b00720b */ /* 0x000fe20003f04000 */
[----:B-1----:R-:W-:-:S03]  /*02c0*/  IMAD.WIDE R4, R5, 0x4, R6 ;  /* 0x0000000405047825 */ /* 0x002fc600078e0206 */
[----:B------:R-:W-:Y:S02]  /*02d0*/  FSEL R9, R10, 5, P0 ;  /* 0x40a000000a097808 */ /* 0x000fe40000000000 */
[----:B------:R-:W-:-:S03]  /*02e0*/  ISETP.GE.AND P0, PT, R3, UR10, PT ;  /* 0x0000000a03007c0c */ /* 0x000fc6000bf06270 */
[----:B------:R0:W-:Y:S10]  /*02f0*/  STG.E desc[UR8][R4.64], R9 ;  /* 0x0000000904007986 */ /* 0x0001f4000c101908 */
[----:B------:R-:W-:Y:S05]  /*0300*/  @!P0 BRA `(.L_x_11) ;  /* 0xfffffffc00d48947 */ /* 0x000fea000383ffff */
[----:B------:R-:W-:Y:S05]  /*0310*/  EXIT ;  /* 0x000000000000794d */ /* 0x000fea0003800000 */
        .weak           $__internal_1_$__cuda_sm3x_div_rn_noftz_f32_slowpath
        .type           $__internal_1_$__cuda_sm3x_div_rn_noftz_f32_slowpath,@function
        .size           $__internal_1_$__cuda_sm3x_div_rn_noftz_f32_slowpath,(.L_x_32 - $__internal_1_$__cuda_sm3x_div_rn_noftz_f32_slowpath)
$__internal_1_$__cuda_sm3x_div_rn_noftz_f32_slowpath:
[--C-:B------:R-:W-:Y:S01]  /*0320*/  SHF.R.U32.HI R5, RZ, 0x17, R0.reuse ;  /* 0x00000017ff057819 */ /* 0x100fe20000011600 */
[----:B------:R-:W-:-:S03]  /*0330*/  IMAD.MOV.U32 R7, RZ, RZ, R0 ;  /* 0x000000ffff077224 */ /* 0x000fc600078e0000 */
[----:B------:R-:W-:-:S05]  /*0340*/  LOP3.LUT R5, R5, 0xff, RZ, 0xc0, !PT ;  /* 0x000000ff05057812 */ /* 0x000fca00078ec0ff */
[----:B------:R-:W-:-:S05]  /*0350*/  VIADD R9, R5, 0xffffffff ;  /* 0xffffffff05097836 */ /* 0x000fca0000000000 */
[----:B------:R-:W-:-:S13]  /*0360*/  ISETP.GT.U32.OR P0, PT, R9, 0xfd, !PT ;  /* 0x000000fd0900780c */ /* 0x000fda0007f04470 */
[----:B------:R-:W-:Y:S01]  /*0370*/  @!P0 IMAD.MOV.U32 R8, RZ, RZ, RZ ;  /* 0x000000ffff088224 */ /* 0x000fe200078e00ff */
[----:B------:R-:W-:Y:S06]  /*0380*/  @!P0 BRA `(.L_x_12) ;  /* 0x00000000003c8947 */ /* 0x000fec0003800000 */
[----:B------:R-:W-:-:S13]  /*0390*/  FSETP.GTU.FTZ.AND P0, PT, |R0|, +INF , PT ;  /* 0x7f8000000000780b */ /* 0x000fda0003f1c200 */
[----:B------:R-:W-:Y:S05]  /*03a0*/  @P0 BRA `(.L_x_13) ;  /* 0x0000000400280947 */ /* 0x000fea0003800000 */
[----:B------:R-:W-:-:S05]  /*03b0*/  HFMA2 R8, -RZ, RZ, 2.375, 0 ;  /* 0x40c00000ff087431 */ /* 0x000fca00000001ff */
[----:B------:R-:W-:-:S13]  /*03c0*/  LOP3.LUT P0, RZ, R8, 0x7fffffff, R7, 0xc8, !PT ;  /* 0x7fffffff08ff7812 */ /* 0x000fda000780c807 */
[----:B------:R-:W-:Y:S05]  /*03d0*/  @!P0 BRA `(.L_x_14) ;  /* 0x0000000400148947 */ /* 0x000fea0003800000 */
[----:B------:R-:W-:-:S13]  /*03e0*/  LOP3.LUT P0, RZ, R7, 0x7fffffff, RZ, 0xc0, !PT ;  /* 0x7fffffff07ff7812 */ /* 0x000fda000780c0ff */
[----:B------:R-:W-:Y:S05]  /*03f0*/  @!P0 BRA `(.L_x_15) ;  /* 0x0000000400048947 */ /* 0x000fea0003800000 */
[----:B------:R-:W-:Y:S02]  /*0400*/  FSETP.NEU.FTZ.AND P0, PT, |R0|, +INF , PT ;  /* 0x7f8000000000780b */ /* 0x000fe40003f1d200 */
[----:B------:R-:W-:-:S04]  /*0410*/  LOP3.LUT P1, RZ, R8, 0x7fffffff, RZ, 0xc0, !PT ;  /* 0x7fffffff08ff7812 */ /* 0x000fc8000782c0ff */
[----:B------:R-:W-:-:S13]  /*0420*/  PLOP3.LUT P0, PT, P0, P1, PT, 0x2f, 0xf2 ;  /* 0x0000000000f2781c */ /* 0x000fda0000702577 */
[----:B------:R-:W-:Y:S05]  /*0430*/  @P0 BRA `(.L_x_16) ;  /* 0x0000000000e80947 */ /* 0x000fea0003800000 */
[----:B------:R-:W-:-:S13]  /*0440*/  ISETP.GE.AND P0, PT, R9, RZ, PT ;  /* 0x000000ff0900720c */ /* 0x000fda0003f06270 */
[----:B------:R-:W-:Y:S02]  /*0450*/  @P0 IMAD.MOV.U32 R8, RZ, RZ, RZ ;  /* 0x000000ffff080224 */ /* 0x000fe400078e00ff */
[----:B------:R-:W-:Y:S01]  /*0460*/  @!P0 FFMA R7, R0, 1.84467440737095516160e+19, RZ ;  /* 0x5f80000000078823 */ /* 0x000fe200000000ff */
[----:B------:R-:W-:-:S07]  /*0470*/  @!P0 IMAD.MOV.U32 R8, RZ, RZ, -0x40 ;  /* 0xffffffc0ff088424 */ /* 0x000fce00078e00ff */
.L_x_12:
[----:B------:R-:W-:Y:S01]  /*0480*/  UMOV UR4, 0x40c00000 ;  /* 0x40c0000000047882 */ /* 0x000fe20000000000 */
[----:B------:R-:W-:Y:S01]  /*0490*/  VIADD R5, R5, 0xffffff81 ;  /* 0xffffff8105057836 */ /* 0x000fe20000000000 */
[----:B------:R-:W-:-:S03]  /*04a0*/  UIADD3 UR4, UPT, UPT, UR4, -0x1000000, URZ ;  /* 0xff00000004047890 */ /* 0x000fc6000fffe0ff */
[----:B------:R-:W-:Y:S01]  /*04b0*/  IMAD R0, R5, -0x800000, R7 ;  /* 0xff80000005007824 */ /* 0x000fe200078e0207 */
[----:B------:R-:W-:Y:S02]  /*04c0*/  IADD3 R8, PT, PT, R8, -0x2, R5 ;  /* 0xfffffffe08087810 */ /* 0x000fe40007ffe005 */
[----:B------:R-:W-:-:S03]  /*04d0*/  FADD.FTZ R11, -RZ, -UR4 ;  /* 0x80000004ff0b7e21 */ /* 0x000fc60008010100 */
[----:B------:R-:W0:Y:S02]  /*04e0*/  MUFU.RCP R9, UR4 ;  /* 0x0000000400097d08 */ /* 0x000e240008001000 */
[----:B0-----:R-:W-:-:S04]  /*04f0*/  FFMA R10, R9, R11, 1 ;  /* 0x3f800000090a7423 */ /* 0x001fc8000000000b */
[----:B------:R-:W-:-:S04]  /*0500*/  FFMA R9, R9, R10, R9 ;  /* 0x0000000a09097223 */ /* 0x000fc80000000009 */
[----:B------:R-:W-:-:S04]  /*0510*/  FFMA R10, R0, R9, RZ ;  /* 0x00000009000a7223 */ /* 0x000fc800000000ff */
[----:B------:R-:W-:-:S04]  /*0520*/  FFMA R7, R11, R10, R0 ;  /* 0x0000000a0b077223 */ /* 0x000fc80000000000 */
[----:B------:R-:W-:-:S04]  /*0530*/  FFMA R10, R9, R7, R10 ;  /* 0x00000007090a7223 */ /* 0x000fc8000000000a */
[----:B------:R-:W-:-:S04]  /*0540*/  FFMA R11, R11, R10, R0 ;  /* 0x0000000a0b0b7223 */ /* 0x000fc80000000000 */
[----:B------:R-:W-:-:S05]  /*0550*/  FFMA R0, R9, R11, R10 ;  /* 0x0000000b09007223 */ /* 0x000fca000000000a */
[----:B------:R-:W-:-:S04]  /*0560*/  SHF.R.U32.HI R7, RZ, 0x17, R0 ;  /* 0x00000017ff077819 */ /* 0x000fc80000011600 */
[----:B------:R-:W-:-:S05]  /*0570*/  LOP3.LUT R7, R7, 0xff, RZ, 0xc0, !PT ;  /* 0x000000ff07077812 */ /* 0x000fca00078ec0ff */
[----:B------:R-:W-:-:S04]  /*0580*/  IMAD.IADD R12, R7, 0x1, R8 ;  /* 0x00000001070c7824 */ /* 0x000fc800078e0208 */
[----:B------:R-:W-:-:S05]  /*0590*/  VIADD R5, R12, 0xffffffff ;  /* 0xffffffff0c057836 */ /* 0x000fca0000000000 */
[----:B------:R-:W-:-:S13]  /*05a0*/  ISETP.GE.U32.AND P0, PT, R5, 0xfe, PT ;  /* 0x000000fe0500780c */ /* 0x000fda0003f06070 */
[----:B------:R-:W-:Y:S05]  /*05b0*/  @!P0 BRA `(.L_x_17) ;  /* 0x0000000000808947 */ /* 0x000fea0003800000 */
[----:B------:R-:W-:-:S13]  /*05c0*/  ISETP.GT.AND P0, PT, R12, 0xfe, PT ;  /* 0x000000fe0c00780c */ /* 0x000fda0003f04270 */
[----:B------:R-:W-:Y:S05]  /*05d0*/  @P0 BRA `(.L_x_18) ;  /* 0x00000000006c0947 */ /* 0x000fea0003800000 */
[----:B------:R-:W-:-:S13]  /*05e0*/  ISETP.GE.AND P0, PT, R12, 0x1, PT ;  /* 0x000000010c00780c */ /* 0x000fda0003f06270 */
[----:B------:R-:W-:Y:S05]  /*05f0*/  @P0 BRA `(.L_x_19) ;  /* 0x0000000000980947 */ /* 0x000fea0003800000 */
[----:B------:R-:W-:Y:S02]  /*0600*/  ISETP.GE.AND P0, PT, R12, -0x18, PT ;  /* 0xffffffe80c00780c */ /* 0x000fe40003f06270 */
[----:B------:R-:W-:-:S11]  /*0610*/  LOP3.LUT R0, R0, 0x80000000, RZ, 0xc0, !PT ;  /* 0x8000000000007812 */ /* 0x000fd600078ec0ff */
[----:B------:R-:W-:Y:S05]  /*0620*/  @!P0 BRA `(.L_x_19) ;  /* 0x00000000008c8947 */ /* 0x000fea0003800000 */
[CCC-:B------:R-:W-:Y:S01]  /*0630*/  FFMA.RZ R5, R9.reuse, R11.reuse, R10.reuse ;  /* 0x0000000b09057223 */ /* 0x1c0fe2000000c00a */
[-CC-:B------:R-:W-:Y:S01]  /*0640*/  FFMA.RM R8, R9, R11.reuse, R10.reuse ;  /* 0x0000000b09087223 */ /* 0x180fe2000000400a */
[C---:B------:R-:W-:Y:S02]  /*0650*/  ISETP.NE.AND P2, PT, R12.reuse, RZ, PT ;  /* 0x000000ff0c00720c */ /* 0x040fe40003f45270 */
[C---:B------:R-:W-:Y:S02]  /*0660*/  ISETP.NE.AND P1, PT, R12.reuse, RZ, PT ;  /* 0x000000ff0c00720c */ /* 0x040fe40003f25270 */
[----:B------:R-:W-:Y:S01]  /*0670*/  LOP3.LUT R7, R5, 0x7fffff, RZ, 0xc0, !PT ;  /* 0x007fffff05077812 */ /* 0x000fe200078ec0ff */
[----:B------:R-:W-:Y:S01]  /*0680*/  FFMA.RP R5, R9, R11, R10 ;  /* 0x0000000b09057223 */ /* 0x000fe2000000800a */
[----:B------:R-:W-:Y:S01]  /*0690*/  IADD3 R10, PT, PT, R12, 0x20, RZ ;  /* 0x000000200c0a7810 */ /* 0x000fe20007ffe0ff */
[----:B------:R-:W-:Y:S01]  /*06a0*/  IMAD.MOV R9, RZ, RZ, -R12 ;  /* 0x000000ffff097224 */ /* 0x000fe200078e0a0c */
[----:B------:R-:W-:-:S02]  /*06b0*/  LOP3.LUT R7, R7, 0x800000, RZ, 0xfc, !PT ;  /* 0x0080000007077812 */ /* 0x000fc400078efcff */
[----:B------:R-:W-:Y:S02]  /*06c0*/  FSETP.NEU.FTZ.AND P0, PT, R5, R8, PT ;  /* 0x000000080500720b */ /* 0x000fe40003f1d000 */
[----:B------:R-:W-:Y:S02]  /*06d0*/  SHF.L.U32 R10, R7, R10, RZ ;  /* 0x0000000a070a7219 */ /* 0x000fe400000006ff */
[----:B------:R-:W-:Y:S02]  /*06e0*/  SEL R8, R9, RZ, P2 ;  /* 0x000000ff09087207 */ /* 0x000fe40001000000 */
[----:B------:R-:W-:Y:S02]  /*06f0*/  ISETP.NE.AND P1, PT, R10, RZ, P1 ;  /* 0x000000ff0a00720c */ /* 0x000fe40000f25270 */
[----:B------:R-:W-:Y:S02]  /*0700*/  SHF.R.U32.HI R8, RZ, R8, R7 ;  /* 0x00000008ff087219 */ /* 0x000fe40000011607 */
[----:B------:R-:W-:-:S02]  /*0710*/  PLOP3.LUT P0, PT, P0, P1, PT, 0xf8, 0x8f ;  /* 0x00000000008f781c */ /* 0x000fc40000703f70 */
[----:B------:R-:W-:Y:S02]  /*0720*/  SHF.R.U32.HI R10, RZ, 0x1, R8 ;  /* 0x00000001ff0a7819 */ /* 0x000fe40000011608 */
[----:B------:R-:W-:-:S04]  /*0730*/  SEL R5, RZ, 0x1, !P0 ;  /* 0x00000001ff057807 */ /* 0x000fc80004000000 */
[----:B------:R-:W-:-:S04]  /*0740*/  LOP3.LUT R5, R5, 0x1, R10, 0xf8, !PT ;  /* 0x0000000105057812 */ /* 0x000fc800078ef80a */
[----:B------:R-:W-:-:S05]  /*0750*/  LOP3.LUT R5, R5, R8, RZ, 0xc0, !PT ;  /* 0x0000000805057212 */ /* 0x000fca00078ec0ff */
[----:B------:R-:W-:-:S05]  /*0760*/  IMAD.IADD R5, R10, 0x1, R5 ;  /* 0x000000010a057824 */ /* 0x000fca00078e0205 */
[----:B------:R-:W-:Y:S01]  /*0770*/  LOP3.LUT R0, R5, R0, RZ, 0xfc, !PT ;  /* 0x0000000005007212 */ /* 0x000fe200078efcff */
[----:B------:R-:W-:Y:S06]  /*0780*/  BRA `(.L_x_19) ;  /* 0x0000000000347947 */ /* 0x000fec0003800000 */
.L_x_18:
[----:B------:R-:W-:-:S04]  /*0790*/  LOP3.LUT R0, R0, 0x80000000, RZ, 0xc0, !PT ;  /* 0x8000000000007812 */ /* 0x000fc800078ec0ff */
[----:B------:R-:W-:Y:S01]  /*07a0*/  LOP3.LUT R0, R0, 0x7f800000, RZ, 0xfc, !PT ;  /* 0x7f80000000007812 */ /* 0x000fe200078efcff */
[----:B------:R-:W-:Y:S06]  /*07b0*/  BRA `(.L_x_19) ;  /* 0x0000000000287947 */ /* 0x000fec0003800000 */
.L_x_17:
[----:B------:R-:W-:Y:S01]  /*07c0*/  IMAD R0, R8, 0x800000, R0 ;  /* 0x0080000008007824 */ /* 0x000fe200078e0200 */
[----:B------:R-:W-:Y:S06]  /*07d0*/  BRA `(.L_x_19) ;  /* 0x0000000000207947 */ /* 0x000fec0003800000 */
.L_x_16:
[----:B------:R-:W-:-:S04]  /*07e0*/  LOP3.LUT R0, R8, 0x80000000, R7, 0x48, !PT ;  /* 0x8000000008007812 */ /* 0x000fc800078e4807 */
[----:B------:R-:W-:Y:S01]  /*07f0*/  LOP3.LUT R0, R0, 0x7f800000, RZ, 0xfc, !PT ;  /* 0x7f80000000007812 */ /* 0x000fe200078efcff */
[----:B------:R-:W-:Y:S06]  /*0800*/  BRA `(.L_x_19) ;  /* 0x0000000000147947 */ /* 0x000fec0003800000 */
.L_x_15:
[----:B------:R-:W-:Y:S01]  /*0810*/  LOP3.LUT R0, R8, 0x80000000, R7, 0x48, !PT ;  /* 0x8000000008007812 */ /* 0x000fe200078e4807 */
[----:B------:R-:W-:Y:S06]  /*0820*/  BRA `(.L_x_19) ;  /* 0x00000000000c7947 */ /* 0x000fec0003800000 */
.L_x_14:
[----:B------:R-:W0:Y:S01]  /*0830*/  MUFU.RSQ R0, -QNAN ;  /* 0xffc0000000007908 */ /* 0x000e220000001400 */
[----:B------:R-:W-:Y:S05]  /*0840*/  BRA `(.L_x_19) ;  /* 0x0000000000047947 */ /* 0x000fea0003800000 */
.L_x_13:
[----:B------:R-:W-:-:S07]  /*0850*/  FADD.FTZ R0, R0, 6 ;  /* 0x40c0000000007421 */ /* 0x000fce0000010000 */
.L_x_19:
[----:B------:R-:W-:-:S04]  /*0860*/  IMAD.MOV.U32 R7, RZ, RZ, 0x0 ;  /* 0x00000000ff077424 */ /* 0x000fc800078e00ff */
[----:B0-----:R-:W-:Y:S05]  /*0870*/  RET.REL.NODEC R6 `(_Z20initializeCoarseningPfii) ;  /* 0xfffffff406e07950 */ /* 0x001fea0003c3ffff */
.L_x_20:
        /* <DEDUP_REMOVED lines=16> */
.L_x_32:


//--------------------- .text._Z10initializePfii  --------------------------
	.section	.text._Z10initializePfii,"ax",@progbits
	.align	128
        .global         _Z10initializePfii
        .type           _Z10initializePfii,@function
        .size           _Z10initializePfii,(.L_x_33 - _Z10initializePfii)
        .other          _Z10initializePfii,@"STO_CUDA_ENTRY STV_DEFAULT"
_Z10initializePfii:
.text._Z10initializePfii:
[----:B------:R-:W-:Y:S01]  /*0000*/  LDC R1, c[0x0][0x37c] ;  /* 0x0000df00ff017b82 */ /* 0x000fe20000000800 */
[----:B------:R-:W0:Y:S07]  /*0010*/  S2R R5, SR_TID.Y ;  /* 0x0000000000057919 */ /* 0x000e2e0000002200 */
[----:B------:R-:W1:Y:S01]  /*0020*/  LDC R3, c[0x0][0x360] ;  /* 0x0000d800ff037b82 */ /* 0x000e620000000800 */
[----:B------:R-:W2:Y:S01]  /*0030*/  LDCU.64 UR6, c[0x0][0x388] ;  /* 0x00007100ff0677ac */ /* 0x000ea20008000a00 */
[----:B------:R-:W1:Y:S06]  /*0040*/  S2R R0, SR_TID.X ;  /* 0x0000000000007919 */ /* 0x000e6c0000002100 */
[----:B------:R-:W0:Y:S08]  /*0050*/  S2UR UR5, SR_CTAID.Y ;  /* 0x00000000000579c3 */ /* 0x000e300000002600 */
[----:B------:R-:W0:Y:S08]  /*0060*/  LDC R2, c[0x0][0x364] ;  /* 0x0000d900ff027b82 */ /* 0x000e300000000800 */
[----:B------:R-:W1:Y:S01]  /*0070*/  S2UR UR4, SR_CTAID.X ;  /* 0x00000000000479c3 */ /* 0x000e620000002500 */
[----:B0-----:R-:W-:-:S05]  /*0080*/  IMAD R2, R2, UR5, R5 ;  /* 0x0000000502027c24 */ /* 0x001fca000f8e0205 */
[----:B--2---:R-:W-:Y:S01]  /*0090*/  ISETP.GE.AND P0, PT, R2, UR7, PT ;  /* 0x0000000702007c0c */ /* 0x004fe2000bf06270 */
[----:B-1----:R-:W-:-:S05]  /*00a0*/  IMAD R3, R3, UR4, R0 ;  /* 0x0000000403037c24 */ /* 0x002fca000f8e0200 */
        /* <DEDUP_REMOVED lines=13> */
[----:B------:R-:W-:Y:S05]  /*0180*/  CALL.REL.NOINC `($__internal_2_$__cuda_sm3x_div_rn_noftz_f32_slowpath) ;  /* 0x0000000000607944 */ /* 0x000fea0003c00000 */
[----:B------:R-:W-:-:S07]  /*0190*/  IMAD.MOV.U32 R4, RZ, RZ, R6 ;  /* 0x000000ffff047224 */ /* 0x000fce00078e0006 */
.L_x_21:
[----:B------:R-:W0:Y:S01]  /*01a0*/  LDCU.64 UR4, c[0x0][0x388] ;  /* 0x00007100ff0477ac */ /* 0x000e220008000a00 */
[----:B------:R-:W-:Y:S01]  /*01b0*/  FMUL R4, R4, R4 ;  /* 0x0000000404047220 */ /* 0x000fe20000400000 */
[----:B0-----:R-:W-:Y:S01]  /*01c0*/  ULEA.HI UR4, UR4, UR4, URZ, 0x1 ;  /* 0x0000000404047291 */ /* 0x001fe2000f8f08ff */
[----:B------:R-:W-:Y:S01]  /*01d0*/  IMAD R7, R3, UR5, R2 ;  /* 0x0000000503077c24 */ /* 0x000fe2000f8e0202 */
[----:B------:R-:W-:Y:S02]  /*01e0*/  USHF.R.U32.HI UR6, URZ, 0x1, UR5 ;  /* 0x00000001ff067899 */ /* 0x000fe40008011605 */
[----:B------:R-:W-:-:S04]  /*01f0*/  USHF.R.S32.HI UR4, URZ, 0x1, UR4 ;  /* 0x00000001ff047899 */ /* 0x000fc80008011404 */
[----:B------:R-:W-:Y:S02]  /*0200*/  VIADD R5, R2, -UR6 ;  /* 0x8000000602057c36 */ /* 0x000fe40008000000 */
[----:B------:R-:W-:-:S03]  /*0210*/  VIADD R0, R3, -UR4 ;  /* 0x8000000403007c36 */ /* 0x000fc60008000000 */
[----:B------:R-:W0:Y:S01]  /*0220*/  LDCU.64 UR6, c[0x0][0x358] ;  /* 0x00006b00ff0677ac */ /* 0x000e220008000a00 */
[----:B------:R-:W-:-:S04]  /*0230*/  IMAD R0, R0, R0, RZ ;  /* 0x0000000000007224 */ /* 0x000fc800078e02ff */
[----:B------:R-:W-:-:S05]  /*0240*/  IMAD R0, R5, R5, R0 ;  /* 0x0000000505007224 */ /* 0x000fca00078e0200 */
[----:B------:R-:W-:-:S04]  /*0250*/  I2FP.F32.U32 R5, R0 ;  /* 0x0000000000057245 */ /* 0x000fc80000201000 */
[----:B------:R-:W-:-:S13]  /*0260*/  FSETP.GT.AND P0, PT, R4, R5, PT ;  /* 0x000000050400720b */ /* 0x000fda0003f04000 */
[----:B------:R-:W1:Y:S01]  /*0270*/  @P0 LDC.64 R4, c[0x0][0x380] ;  /* 0x0000e000ff040b82 */ /* 0x000e620000000a00 */
[----:B------:R-:W-:Y:S02]  /*0280*/  @P0 IMAD.MOV.U32 R9, RZ, RZ, 0x42820000 ;  /* 0x42820000ff090424 */ /* 0x000fe400078e00ff */
[----:B-1----:R-:W-:-:S05]  /*0290*/  @P0 IMAD.WIDE R2, R7, 0x4, R4 ;  /* 0x0000000407020825 */ /* 0x002fca00078e0204 */
[----:B0-----:R0:W-:Y:S01]  /*02a0*/  @P0 STG.E desc[UR6][R2.64], R9 ;  /* 0x0000000902000986 */ /* 0x0011e2000c101906 */
[----:B------:R-:W-:Y:S05]  /*02b0*/  @P0 EXIT ;  /* 0x000000000000094d */ /* 0x000fea0003800000 */
[----:B0-----:R-:W0:Y:S01]  /*02c0*/  LDC.64 R2, c[0x0][0x380] ;  /* 0x0000e000ff027b82 */ /* 0x001e220000000a00 */
[----:B------:R-:W-:Y:S02]  /*02d0*/  IMAD.MOV.U32 R5, RZ, RZ, 0x40a00000 ;  /* 0x40a00000ff057424 */ /* 0x000fe400078e00ff */
[----:B0-----:R-:W-:-:S05]  /*02e0*/  IMAD.WIDE R2, R7, 0x4, R2 ;  /* 0x0000000407027825 */ /* 0x001fca00078e0202 */
[----:B------:R-:W-:Y:S01]  /*02f0*/  STG.E desc[UR6][R2.64], R5 ;  /* 0x0000000502007986 */ /* 0x000fe2000c101906 */
[----:B------:R-:W-:Y:S05]  /*0300*/  EXIT ;  /* 0x000000000000794d */ /* 0x000fea0003800000 */
        .weak           $__internal_2_$__cuda_sm3x_div_rn_noftz_f32_slowpath
        .type           $__internal_2_$__cuda_sm3x_div_rn_noftz_f32_slowpath,@function
        .size           $__internal_2_$__cuda_sm3x_div_rn_noftz_f32_slowpath,(.L_x_33 - $__internal_2_$__cuda_sm3x_div_rn_noftz_f32_slowpath)
$__internal_2_$__cuda_sm3x_div_rn_noftz_f32_slowpath:
[--C-:B------:R-:W-:Y:S01]  /*0310*/  SHF.R.U32.HI R5, RZ, 0x17, R0.reuse ;  /* 0x00000017ff057819 */ /* 0x100fe20000011600 */
[----:B------:R-:W-:-:S03]  /*0320*/  IMAD.MOV.U32 R6, RZ, RZ, R0 ;  /* 0x000000ffff067224 */ /* 0x000fc600078e0000 */
[----:B------:R-:W-:-:S04]  /*0330*/  LOP3.LUT R5, R5, 0xff, RZ, 0xc0, !PT ;  /* 0x000000ff05057812 */ /* 0x000fc800078ec0ff */
[----:B------:R-:W-:-:S04]  /*0340*/  IADD3 R8, PT, PT, R5, -0x1, RZ ;  /* 0xffffffff05087810 */ /* 0x000fc80007ffe0ff */
[----:B------:R-:W-:-:S13]  /*0350*/  ISETP.GT.U32.OR P0, PT, R8, 0xfd, !PT ;  /* 0x000000fd0800780c */ /* 0x000fda0007f04470 */
[----:B------:R-:W-:Y:S01]  /*0360*/  @!P0 IMAD.MOV.U32 R7, RZ, RZ, RZ ;  /* 0x000000ffff078224 */ /* 0x000fe200078e00ff */
[----:B------:R-:W-:Y:S06]  /*0370*/  @!P0 BRA `(.L_x_22) ;  /* 0x00000000003c8947 */ /* 0x000fec0003800000 */
[----:B------:R-:W-:-:S13]  /*0380*/  FSETP.GTU.FTZ.AND P0, PT, |R0|, +INF , PT ;  /* 0x7f8000000000780b */ /* 0x000fda0003f1c200 */
[----:B------:R-:W-:Y:S05]  /*0390*/  @P0 BRA `(.L_x_23) ;  /* 0x0000000400280947 */ /* 0x000fea0003800000 */
[----:B------:R-:W-:-:S05]  /*03a0*/  IMAD.MOV.U32 R7, RZ, RZ, 0x40c00000 ;  /* 0x40c00000ff077424 */ /* 0x000fca00078e00ff */
        /* <DEDUP_REMOVED lines=11> */
[----:B------:R-:W-:-:S07]  /*0460*/  @!P0 MOV R7, 0xffffffc0 ;  /* 0xffffffc000078802 */ /* 0x000fce0000000f00 */
.L_x_22:
        /* <DEDUP_REMOVED lines=28> */
[C---:B------:R-:W-:Y:S02]  /*0630*/  ISETP.NE.AND P2, PT, R10.reuse, RZ, PT ;  /* 0x000000ff0a00720c */ /* 0x040fe40003f45270 */
[----:B------:R-:W-:Y:S02]  /*0640*/  ISETP.NE.AND P1, PT, R10, RZ, PT ;  /* 0x000000ff0a00720c */ /* 0x000fe40003f25270 */
[----:B------:R-:W-:Y:S01]  /*0650*/  LOP3.LUT R5, R0, 0x7fffff, RZ, 0xc0, !PT ;  /* 0x007fffff00057812 */ /* 0x000fe200078ec0ff */
[CCC-:B------:R-:W-:Y:S01]  /*0660*/  FFMA.RP R0, R11.reuse, R9.reuse, R8.reuse ;  /* 0x000000090b007223 */ /* 0x1c0fe20000008008 */
[----:B------:R-:W-:Y:S01]  /*0670*/  FFMA.RM R11, R11, R9, R8 ;  /* 0x000000090b0b7223 */ /* 0x000fe20000004008 */
[C---:B------:R-:W-:Y:S01]  /*0680*/  VIADD R8, R10.reuse, 0x20 ;  /* 0x000000200a087836 */ /* 0x040fe20000000000 */
[----:B------:R-:W-:Y:S02]  /*0690*/  LOP3.LUT R5, R5, 0x800000, RZ, 0xfc, !PT ;  /* 0x0080000005057812 */ /* 0x000fe400078efcff */
[----:B------:R-:W-:-:S02]  /*06a0*/  IADD3 R7, PT, PT, -R10, RZ, RZ ;  /* 0x000000ff0a077210 */ /* 0x000fc40007ffe1ff */
[----:B------:R-:W-:Y:S02]  /*06b0*/  SHF.L.U32 R8, R5, R8, RZ ;  /* 0x0000000805087219 */ /* 0x000fe400000006ff */
[----:B------:R-:W-:Y:S02]  /*06c0*/  FSETP.NEU.FTZ.AND P0, PT, R0, R11, PT ;  /* 0x0000000b0000720b */ /* 0x000fe40003f1d000 */
        /* <DEDUP_REMOVED lines=11> */
.L_x_28:
[----:B------:R-:W-:-:S04]  /*0780*/  LOP3.LUT R6, R6, 0x80000000, RZ, 0xc0, !PT ;  /* 0x8000000006067812 */ /* 0x000fc800078ec0ff */
[----:B------:R-:W-:Y:S01]  /*0790*/  LOP3.LUT R6, R6, 0x7f800000, RZ, 0xfc, !PT ;  /* 0x7f80000006067812 */ /* 0x000fe200078efcff */
[----:B------:R-:W-:Y:S06]  /*07a0*/  BRA `(.L_x_29) ;  /* 0x0000000000287947 */ /* 0x000fec0003800000 */
.L_x_27:
[----:B------:R-:W-:Y:S01]  /*07b0*/  IMAD R6, R7, 0x800000, R6 ;  /* 0x0080000007067824 */ /* 0x000fe200078e0206 */
[----:B------:R-:W-:Y:S06]  /*07c0*/  BRA `(.L_x_29) ;  /* 0x0000000000207947 */ /* 0x000fec0003800000 */
.L_x_26:
[----:B------:R-:W-:-:S04]  /*07d0*/  LOP3.LUT R6, R7, 0x80000000, R6, 0x48, !PT ;  /* 0x8000000007067812 */ /* 0x000fc800078e4806 */
[----:B------:R-:W-:Y:S01]  /*07e0*/  LOP3.LUT R6, R6, 0x7f800000, RZ, 0xfc, !PT ;  /* 0x7f80000006067812 */ /* 0x000fe200078efcff */
[----:B------:R-:W-:Y:S06]  /*07f0*/  BRA `(.L_x_29) ;  /* 0x0000000000147947 */ /* 0x000fec0003800000 */
.L_x_25:
[----:B------:R-:W-:Y:S01]  /*0800*/  LOP3.LUT R6, R7, 0x80000000, R6, 0x48, !PT ;  /* 0x8000000007067812 */ /* 0x000fe200078e4806 */
[----:B------:R-:W-:Y:S06]  /*0810*/  BRA `(.L_x_29) ;  /* 0x00000000000c7947 */ /* 0x000fec0003800000 */
.L_x_24:
[----:B------:R-:W0:Y:S01]  /*0820*/  MUFU.RSQ R6, -QNAN ;  /* 0xffc0000000067908 */ /* 0x000e220000001400 */
[----:B------:R-:W-:Y:S05]  /*0830*/  BRA `(.L_x_29) ;  /* 0x0000000000047947 */ /* 0x000fea0003800000 */
.L_x_23:
[----:B------:R-:W-:-:S07]  /*0840*/  FADD.FTZ R6, R0, 6 ;  /* 0x40c0000000067421 */ /* 0x000fce0000010000 */
.L_x_29:
[----:B------:R-:W-:-:S04]  /*0850*/  IMAD.MOV.U32 R5, RZ, RZ, 0x0 ;  /* 0x00000000ff057424 */ /* 0x000fc800078e00ff */
[----:B0-----:R-:W-:Y:S05]  /*0860*/  RET.REL.NODEC R4 `(_Z10initializePfii) ;  /* 0xfffffff404e47950 */ /* 0x001fea0003c3ffff */
.L_x_30:
        /* <DEDUP_REMOVED lines=9> */
.L_x_33:


//--------------------- .nv.shared.reserved.0     --------------------------
	.section	.nv.shared.reserved.0,"aw",@nobits
	.weak		__nv_reservedSMEM_offset_0_alias
	.size		__nv_reservedSMEM_offset_0_alias, 0, 64
	.other		__nv_reservedSMEM_offset_0_alias,@"STO_CUDA_RESERVED_SHARED STV_DEFAULT"
__nv_reservedSMEM_offset_0_alias:
	.zero		0
	.zero		64


//--------------------- .nv.constant0._Z11computeStepPfS_ii --------------------------
	.section	.nv.constant0._Z11computeStepPfS_ii,"a",@progbits
	.sectionflags	@""
	.align	4
.nv.constant0._Z11computeStepPfS_ii:
	.zero		920


//--------------------- .nv.constant0._Z20initializeCoarseningPfii --------------------------
	.section	.nv.constant0._Z20initializeCoarseningPfii,"a",@progbits
	.sectionflags	@""
	.align	4
.nv.constant0._Z20initializeCoarseningPfii:
	.zero		912


//--------------------- .nv.constant0._Z10initializePfii --------------------------
	.section	.nv.constant0._Z10initializePfii,"a",@progbits
	.sectionflags	@""
	.align	4
.nv.constant0._Z10initializePfii:
	.zero		912


//--------------------- SYMBOLS --------------------------

	.type		.nv.reservedSmem.offset0,@object
	.size		.nv.reservedSmem.offset0,0x4
